// auto-generated by cutlass_sweep.gemm — config: {"arch": "sm_100", "cluster_m": 2, "cluster_n": 2, "dtype": "int8", "dtype_b": "int8", "layout": "nt", "stages": 0, "tile_k": 128, "tile_m": 128, "tile_n": 64}
#include "cutlass/cutlass.h"
#include "cutlass/gemm/collective/collective_builder.hpp"
#include "cutlass/gemm/device/gemm_universal_adapter.h"
#include "cutlass/gemm/kernel/gemm_universal.hpp"
#include "cutlass/epilogue/collective/collective_builder.hpp"

using ElemA = int8_t;
using ElemB = int8_t;
using ElemCD = int8_t;
using Acc  = int32_t;
using TileShape    = cute::Shape<cute::_128, cute::_64, cute::_128>;
using ClusterShape = cute::Shape<cute::_2, cute::_2, cute::_1>;

using CollectiveEpilogue = typename cutlass::epilogue::collective::CollectiveBuilder<
    cutlass::arch::Sm100, cutlass::arch::OpClassTensorOp,
    TileShape, ClusterShape,
    cutlass::epilogue::collective::EpilogueTileAuto,
    Acc, Acc,
    ElemCD, cutlass::layout::RowMajor, 128 / cutlass::sizeof_bits<ElemCD>::value,
    ElemCD, cutlass::layout::RowMajor, 128 / cutlass::sizeof_bits<ElemCD>::value,
    cutlass::epilogue::collective::EpilogueScheduleAuto
  >::CollectiveOp;

using CollectiveMainloop = typename cutlass::gemm::collective::CollectiveBuilder<
    cutlass::arch::Sm100, cutlass::arch::OpClassTensorOp,
    ElemA, cutlass::layout::RowMajor, 128 / cutlass::sizeof_bits<ElemA>::value,
    ElemB, cutlass::layout::ColumnMajor, 128 / cutlass::sizeof_bits<ElemB>::value,
    Acc,
    TileShape, ClusterShape,
    cutlass::gemm::collective::StageCountAutoCarveout<static_cast<int>(sizeof(typename CollectiveEpilogue::SharedStorage))>,
    cutlass::gemm::collective::KernelScheduleAuto
  >::CollectiveOp;

using GemmKernel = cutlass::gemm::kernel::GemmUniversal<
    cute::Shape<int,int,int,int>,
    CollectiveMainloop,
    CollectiveEpilogue
>;
using Gemm = cutlass::gemm::device::GemmUniversalAdapter<GemmKernel>;

// Force the device kernel symbol into the cubin without needing a host main.
auto* _anchor = &cutlass::device_kernel<GemmKernel>;


// ===== COMPILED SASS (sm_100a) =====

	.target	sm_100a

	.elftype	@"ET_EXEC"


//--------------------- .note.nv.tkinfo           --------------------------
	.section	.note.nv.tkinfo,"",@"SHT_NOTE"
	.sectionflags	@"SHF_NOTE_NV_TKINFO"
	.tkinfo
        /*0018*/ 	.word	0x00000002
        /*0030*/ 	.string	""
        /*0030*/ 	.string	"ptxas"
        /*0030*/ 	.string	"Cuda compilation tools, release 13.0, V13.0.88"
        /*0030*/ 	.string	"Build cuda_13.0.r13.0/compiler.36424714_0"
        /*0030*/ 	.string	"-arch sm_100a -m 64 "



//--------------------- .note.nv.cuinfo           --------------------------
	.section	.note.nv.cuinfo,"",@"SHT_NOTE"
	.sectionflags	@"SHF_NOTE_NV_CUINFO"
        /*0018*/ 	.short	0x0002
        /*001a*/ 	.short	0x0064
        /*001c*/ 	.short	0x0082
	.zero		2


//--------------------- .nv.info                  --------------------------
	.section	.nv.info,"",@"SHT_CUDA_INFO"
	.align	4


	//----- nvinfo : EIATTR_REGCOUNT
	.align		4
        /*0000*/ 	.byte	0x04, 0x2f
        /*0002*/ 	.short	(.L_19 - .L_18)
	.align		4
.L_18:
        /*0004*/ 	.word	index@(_ZN7cutlass13device_kernelINS_4gemm6kernel13GemmUniversalIN4cute5tupleIJiiiiEEENS1_10collective13CollectiveMmaINS1_35MainloopSm100TmaUmmaWarpSpecializedILi18ELi2ELi4ENS5_IJNS4_1CILi2EEESB_NSA_ILi1EEEEEEEENS5_IJNSA_ILi128EEENSA_ILi64EEESF_EEEaNS5_IJlSC_lEEEaSI_NS4_8TiledMMAINS4_8MMA_AtomIJNS4_21SM100_MMA_S8_2x1SM_SSIaaiLi128ELi64ELNS4_4UMMA5MajorE0ELSN_0ELNSM_8SaturateE0EEEEEENS4_6LayoutINS5_IJSC_SC_SC_EEENS5_IJNSA_ILi0EEEST_ST_EEEEENS5_IJNS4_10UnderscoreESW_SW_EEEEENS4_28SM100_TMA_2SM_LOAD_MULTICASTENS4_14ComposedLayoutINS4_7SwizzleILi3ELi4ELi3EEENS4_18smem_ptr_flag_bitsILi8EEENSR_INS5_IJNSA_ILi8EEESF_EEENS5_IJSF_SC_EEEEEEEvNS4_8identityENS4_18SM100_TMA_2SM_LOADES19_vS1A_EENS_8epilogue10collective18CollectiveEpilogueINS1D_23Sm100TmaWarpSpecializedILi1ELi1ELi32ELb0ELb0EEEJNS5_IJSG_SG_SF_EEENS5_IJNSR_ISG_SC_EES1J_EEEaSI_aSI_NS1D_6fusion15FusionCallbacksIS1H_NS1L_17LinearCombinationIaiaiLNS_15FloatRoundStyleE2EEES1I_S1K_JEEENS4_5SM1004TMEM4LOAD26SM100_TMEM_LOAD_32dp32b32xENS4_13SM90_TMA_LOADENS10_INS11_ILi2ELi4ELi3EEES14_NSR_INS5_IJS15_SG_EEENS5_IJSG_SC_EEEEEEENS4_39AutoVectorizingCopyWithAssumedAlignmentILi128EEENS4_14SM90_TMA_STOREES20_S22_S22_EEEvvEEEEvNT_6ParamsE)
        /*0008*/ 	.word	0x0000005b


	//----- nvinfo : EIATTR_FRAME_SIZE
	.align		4
.L_19:
        /*000c*/ 	.byte	0x04, 0x11
        /*000e*/ 	.short	(.L_21 - .L_20)
	.align		4
.L_20:
        /*0010*/ 	.word	index@($__internal_2_$__cuda_sm10x_tcgen05_guardrail_trap_unallocated_columns_being_dealloced)
        /*0014*/ 	.word	0x00000000


	//----- nvinfo : EIATTR_FRAME_SIZE
	.align		4
.L_21:
        /*0018*/ 	.byte	0x04, 0x11
        /*001a*/ 	.short	(.L_23 - .L_22)
	.align		4
.L_22:
        /*001c*/ 	.word	index@($__internal_1_$__cuda_sm10x_tcgen05_guardrail_trap_phase_invalid_during_alloc)
        /*0020*/ 	.word	0x00000000


	//----- nvinfo : EIATTR_FRAME_SIZE
	.align		4
.L_23:
        /*0024*/ 	.byte	0x04, 0x11
        /*0026*/ 	.short	(.L_25 - .L_24)
	.align		4
.L_24:
        /*0028*/ 	.word	index@($__internal_0_$__cuda_sm10x_tcgen05_guardrail_trap_col_being_dealloced_not_returned_by_alloc)
        /*002c*/ 	.word	0x00000000


	//----- nvinfo : EIATTR_FRAME_SIZE
	.align		4
.L_25:
        /*0030*/ 	.byte	0x04, 0x11
        /*0032*/ 	.short	(.L_27 - .L_26)
	.align		4
.L_26:
        /*0034*/ 	.word	index@(_ZN7cutlass13device_kernelINS_4gemm6kernel13GemmUniversalIN4cute5tupleIJiiiiEEENS1_10collective13CollectiveMmaINS1_35MainloopSm100TmaUmmaWarpSpecializedILi18ELi2ELi4ENS5_IJNS4_1CILi2EEESB_NSA_ILi1EEEEEEEENS5_IJNSA_ILi128EEENSA_ILi64EEESF_EEEaNS5_IJlSC_lEEEaSI_NS4_8TiledMMAINS4_8MMA_AtomIJNS4_21SM100_MMA_S8_2x1SM_SSIaaiLi128ELi64ELNS4_4UMMA5MajorE0ELSN_0ELNSM_8SaturateE0EEEEEENS4_6LayoutINS5_IJSC_SC_SC_EEENS5_IJNSA_ILi0EEEST_ST_EEEEENS5_IJNS4_10UnderscoreESW_SW_EEEEENS4_28SM100_TMA_2SM_LOAD_MULTICASTENS4_14ComposedLayoutINS4_7SwizzleILi3ELi4ELi3EEENS4_18smem_ptr_flag_bitsILi8EEENSR_INS5_IJNSA_ILi8EEESF_EEENS5_IJSF_SC_EEEEEEEvNS4_8identityENS4_18SM100_TMA_2SM_LOADES19_vS1A_EENS_8epilogue10collective18CollectiveEpilogueINS1D_23Sm100TmaWarpSpecializedILi1ELi1ELi32ELb0ELb0EEEJNS5_IJSG_SG_SF_EEENS5_IJNSR_ISG_SC_EES1J_EEEaSI_aSI_NS1D_6fusion15FusionCallbacksIS1H_NS1L_17LinearCombinationIaiaiLNS_15FloatRoundStyleE2EEES1I_S1K_JEEENS4_5SM1004TMEM4LOAD26SM100_TMEM_LOAD_32dp32b32xENS4_13SM90_TMA_LOADENS10_INS11_ILi2ELi4ELi3EEES14_NSR_INS5_IJS15_SG_EEENS5_IJSG_SC_EEEEEEENS4_39AutoVectorizingCopyWithAssumedAlignmentILi128EEENS4_14SM90_TMA_STOREES20_S22_S22_EEEvvEEEEvNT_6ParamsE)
        /*0038*/ 	.word	0x00000000


	//----- nvinfo : EIATTR_MIN_STACK_SIZE
	.align		4
.L_27:
        /*003c*/ 	.byte	0x04, 0x12
        /*003e*/ 	.short	(.L_29 - .L_28)
	.align		4
.L_28:
        /*0040*/ 	.word	index@(_ZN7cutlass13device_kernelINS_4gemm6kernel13GemmUniversalIN4cute5tupleIJiiiiEEENS1_10collective13CollectiveMmaINS1_35MainloopSm100TmaUmmaWarpSpecializedILi18ELi2ELi4ENS5_IJNS4_1CILi2EEESB_NSA_ILi1EEEEEEEENS5_IJNSA_ILi128EEENSA_ILi64EEESF_EEEaNS5_IJlSC_lEEEaSI_NS4_8TiledMMAINS4_8MMA_AtomIJNS4_21SM100_MMA_S8_2x1SM_SSIaaiLi128ELi64ELNS4_4UMMA5MajorE0ELSN_0ELNSM_8SaturateE0EEEEEENS4_6LayoutINS5_IJSC_SC_SC_EEENS5_IJNSA_ILi0EEEST_ST_EEEEENS5_IJNS4_10UnderscoreESW_SW_EEEEENS4_28SM100_TMA_2SM_LOAD_MULTICASTENS4_14ComposedLayoutINS4_7SwizzleILi3ELi4ELi3EEENS4_18smem_ptr_flag_bitsILi8EEENSR_INS5_IJNSA_ILi8EEESF_EEENS5_IJSF_SC_EEEEEEEvNS4_8identityENS4_18SM100_TMA_2SM_LOADES19_vS1A_EENS_8epilogue10collective18CollectiveEpilogueINS1D_23Sm100TmaWarpSpecializedILi1ELi1ELi32ELb0ELb0EEEJNS5_IJSG_SG_SF_EEENS5_IJNSR_ISG_SC_EES1J_EEEaSI_aSI_NS1D_6fusion15FusionCallbacksIS1H_NS1L_17LinearCombinationIaiaiLNS_15FloatRoundStyleE2EEES1I_S1K_JEEENS4_5SM1004TMEM4LOAD26SM100_TMEM_LOAD_32dp32b32xENS4_13SM90_TMA_LOADENS10_INS11_ILi2ELi4ELi3EEES14_NSR_INS5_IJS15_SG_EEENS5_IJSG_SC_EEEEEEENS4_39AutoVectorizingCopyWithAssumedAlignmentILi128EEENS4_14SM90_TMA_STOREES20_S22_S22_EEEvvEEEEvNT_6ParamsE)
        /*0044*/ 	.word	0x00000000
.L_29:


//--------------------- .nv.compat                --------------------------
	.section	.nv.compat,"",@"SHT_CUDA_COMPAT_INFO"
	.align	4
        /*0000*/ 	.byte	0x02, 0x09, 0x01, 0x00, 0x02, 0x02, 0x03, 0x00, 0x02, 0x05, 0x06, 0x00, 0x03, 0x07, 0x01, 0x01
        /*0010*/ 	.byte	0x02, 0x03, 0x01, 0x00, 0x02, 0x06, 0x01, 0x00, 0x04, 0x0b, 0x08, 0x00, 0x01, 0x00, 0x00, 0x00
        /*0020*/ 	.byte	0x00, 0x00, 0x00, 0x00


//--------------------- .nv.info._ZN7cutlass13device_kernelINS_4gemm6kernel13GemmUniversalIN4cute5tupleIJiiiiEEENS1_10collective13CollectiveMmaINS1_35MainloopSm100TmaUmmaWarpSpecializedILi18ELi2ELi4ENS5_IJNS4_1CILi2EEESB_NSA_ILi1EEEEEEEENS5_IJNSA_ILi128EEENSA_ILi64EEESF_EEEaNS5_IJlSC_lEEEaSI_NS4_8TiledMMAINS4_8MMA_AtomIJNS4_21SM100_MMA_S8_2x1SM_SSIaaiLi128ELi64ELNS4_4UMMA5MajorE0ELSN_0ELNSM_8SaturateE0EEEEEENS4_6LayoutINS5_IJSC_SC_SC_EEENS5_IJNSA_ILi0EEEST_ST_EEEEENS5_IJNS4_10UnderscoreESW_SW_EEEEENS4_28SM100_TMA_2SM_LOAD_MULTICASTENS4_14ComposedLayoutINS4_7SwizzleILi3ELi4ELi3EEENS4_18smem_ptr_flag_bitsILi8EEENSR_INS5_IJNSA_ILi8EEESF_EEENS5_IJSF_SC_EEEEEEEvNS4_8identityENS4_18SM100_TMA_2SM_LOADES19_vS1A_EENS_8epilogue10collective18CollectiveEpilogueINS1D_23Sm100TmaWarpSpecializedILi1ELi1ELi32ELb0ELb0EEEJNS5_IJSG_SG_SF_EEENS5_IJNSR_ISG_SC_EES1J_EEEaSI_aSI_NS1D_6fusion15FusionCallbacksIS1H_NS1L_17LinearCombinationIaiaiLNS_15FloatRoundStyleE2EEES1I_S1K_JEEENS4_5SM1004TMEM4LOAD26SM100_TMEM_LOAD_32dp32b32xENS4_13SM90_TMA_LOADENS10_INS11_ILi2ELi4ELi3EEES14_NSR_INS5_IJS15_SG_EEENS5_IJSG_SC_EEEEEEENS4_39AutoVectorizingCopyWithAssumedAlignmentILi128EEENS4_14SM90_TMA_STOREES20_S22_S22_EEEvvEEEEvNT_6ParamsE --------------------------
	.section	.nv.info._ZN7cutlass13device_kernelINS_4gemm6kernel13GemmUniversalIN4cute5tupleIJiiiiEEENS1_10collective13CollectiveMmaINS1_35MainloopSm100TmaUmmaWarpSpecializedILi18ELi2ELi4ENS5_IJNS4_1CILi2EEESB_NSA_ILi1EEEEEEEENS5_IJNSA_ILi128EEENSA_ILi64EEESF_EEEaNS5_IJlSC_lEEEaSI_NS4_8TiledMMAINS4_8MMA_AtomIJNS4_21SM100_MMA_S8_2x1SM_SSIaaiLi128ELi64ELNS4_4UMMA5MajorE0ELSN_0ELNSM_8SaturateE0EEEEEENS4_6LayoutINS5_IJSC_SC_SC_EEENS5_IJNSA_ILi0EEEST_ST_EEEEENS5_IJNS4_10UnderscoreESW_SW_EEEEENS4_28SM100_TMA_2SM_LOAD_MULTICASTENS4_14ComposedLayoutINS4_7SwizzleILi3ELi4ELi3EEENS4_18smem_ptr_flag_bitsILi8EEENSR_INS5_IJNSA_ILi8EEESF_EEENS5_IJSF_SC_EEEEEEEvNS4_8identityENS4_18SM100_TMA_2SM_LOADES19_vS1A_EENS_8epilogue10collective18CollectiveEpilogueINS1D_23Sm100TmaWarpSpecializedILi1ELi1ELi32ELb0ELb0EEEJNS5_IJSG_SG_SF_EEENS5_IJNSR_ISG_SC_EES1J_EEEaSI_aSI_NS1D_6fusion15FusionCallbacksIS1H_NS1L_17LinearCombinationIaiaiLNS_15FloatRoundStyleE2EEES1I_S1K_JEEENS4_5SM1004TMEM4LOAD26SM100_TMEM_LOAD_32dp32b32xENS4_13SM90_TMA_LOADENS10_INS11_ILi2ELi4ELi3EEES14_NSR_INS5_IJS15_SG_EEENS5_IJSG_SC_EEEEEEENS4_39AutoVectorizingCopyWithAssumedAlignmentILi128EEENS4_14SM90_TMA_STOREES20_S22_S22_EEEvvEEEEvNT_6ParamsE,"",@"SHT_CUDA_INFO"
	.sectionflags	@""
	.align	4


	//----- nvinfo : EIATTR_CUDA_API_VERSION
	.align		4
        /*0000*/ 	.byte	0x04, 0x37
        /*0002*/ 	.short	(.L_31 - .L_30)
.L_30:
        /*0004*/ 	.word	0x00000082


	//----- nvinfo : EIATTR_KPARAM_INFO
	.align		4
.L_31:
        /*0008*/ 	.byte	0x04, 0x17
        /*000a*/ 	.short	(.L_33 - .L_32)
.L_32:
        /*000c*/ 	.word	0x00000000
        /*0010*/ 	.short	0x0000
        /*0012*/ 	.short	0x0000
        /*0014*/ 	.byte	0x00, 0xf0, 0x01, 0x20


	//----- nvinfo : EIATTR_AT_ENTRY_FRAGMENTS
	.align		4
.L_33:
        /*0018*/ 	.byte	0x04, 0x4f
        /*001a*/ 	.short	(.L_35 - .L_34)


	//   ....[0]....
.L_34:
        /*001c*/ 	.word	0x00000007


	//----- nvinfo : EIATTR_RESERVED_SMEM_USED
	.align		4
.L_35:
        /*0020*/ 	.byte	0x01, 0x41
	.zero		2


	//----- nvinfo : EIATTR_SPARSE_MMA_MASK
	.align		4
        /*0024*/ 	.byte	0x03, 0x50
        /*0026*/ 	.short	0x0000


	//----- nvinfo : EIATTR_TCGEN05_2CTA_USED
	.align		4
        /*0028*/ 	.byte	0x01, 0x52
	.zero		2


	//----- nvinfo : EIATTR_MAXREG_COUNT
	.align		4
        /*002c*/ 	.byte	0x03, 0x1b
        /*002e*/ 	.short	0x00ff


	//----- nvinfo : EIATTR_NUM_BARRIERS
	.align		4
        /*0030*/ 	.byte	0x02, 0x4c
        /*0032*/ 	.byte	0x07
	.zero		1


	//----- nvinfo : EIATTR_EXTERNS
	.align		4
        /*0034*/ 	.byte	0x04, 0x0f
        /*0036*/ 	.short	(.L_37 - .L_36)


	//   ....[0]....
	.align		4
.L_36:
        /*0038*/ 	.word	index@(__assertfail)


	//----- nvinfo : EIATTR_MERCURY_ISA_VERSION
	.align		4
.L_37:
        /*003c*/ 	.byte	0x03, 0x5f
        /*003e*/ 	.short	0x0101


	//----- nvinfo : EIATTR_INT_WARP_WIDE_INSTR_OFFSETS
	.align		4
        /*0040*/ 	.byte	0x04, 0x31
        /*0042*/ 	.short	(.L_39 - .L_38)


	//   ....[0]....
.L_38:
        /*0044*/ 	.word	0x00000ef0


	//   ....[1]....
        /*0048*/ 	.word	0x00000f90


	//   ....[2]....
        /*004c*/ 	.word	0x00004c10


	//   ....[3]....
        /*0050*/ 	.word	0x00004c40


	//   ....[4]....
        /*0054*/ 	.word	0x00004c60


	//   ....[5]....
        /*0058*/ 	.word	0x00005790


	//   ....[6]....
        /*005c*/ 	.word	0x00005840


	//----- nvinfo : EIATTR_COOP_GROUP_MASK_REGIDS
	.align		4
.L_39:
        /*0060*/ 	.byte	0x04, 0x29
        /*0062*/ 	.short	(.L_41 - .L_40)


	//   ....[0]....
.L_40:
        /*0064*/ 	.word	0xffffffff


	//   ....[1]....
        /*0068*/ 	.word	0xffffffff


	//   ....[2]....
        /*006c*/ 	.word	0xffffffff


	//   ....[3]....
        /*0070*/ 	.word	0xffffffff


	//   ....[4]....
        /*0074*/ 	.word	0xffffffff


	//   ....[5]....
        /*0078*/ 	.word	0xffffffff


	//   ....[6]....
        /*007c*/ 	.word	0xffffffff


	//   ....[7]....
        /*0080*/ 	.word	0xffffffff


	//   ....[8]....
        /*0084*/ 	.word	0xffffffff


	//   ....[9]....
        /*0088*/ 	.word	0xffffffff


	//   ....[10]....
        /*008c*/ 	.word	0xffffffff


	//   ....[11]....
        /*0090*/ 	.word	0xffffffff


	//   ....[12]....
        /*0094*/ 	.word	0xffffffff


	//   ....[13]....
        /*0098*/ 	.word	0xffffffff


	//----- nvinfo : EIATTR_COOP_GROUP_INSTR_OFFSETS
	.align		4
.L_41:
        /*009c*/ 	.byte	0x04, 0x28
        /*009e*/ 	.short	(.L_43 - .L_42)


	//   ....[0]....
.L_42:
        /*00a0*/ 	.word	0x000000b0


	//   ....[1]....
        /*00a4*/ 	.word	0x00000510


	//   ....[2]....
        /*00a8*/ 	.word	0x000008c0


	//   ....[3]....
        /*00ac*/ 	.word	0x000009f0


	//   ....[4]....
        /*00b0*/ 	.word	0x00000ae0


	//   ....[5]....
        /*00b4*/ 	.word	0x00000c40


	//   ....[6]....
        /*00b8*/ 	.word	0x00000dd0


	//   ....[7]....
        /*00bc*/ 	.word	0x00001010


	//   ....[8]....
        /*00c0*/ 	.word	0x00002370


	//   ....[9]....
        /*00c4*/ 	.word	0x000039f0


	//   ....[10]....
        /*00c8*/ 	.word	0x00003ec0


	//   ....[11]....
        /*00cc*/ 	.word	0x00003ef0


	//   ....[12]....
        /*00d0*/ 	.word	0x00004b10


	//   ....[13]....
        /*00d4*/ 	.word	0x00004d20


	//----- nvinfo : EIATTR_VRC_CTA_INIT_COUNT
	.align		4
.L_43:
        /*00d8*/ 	.byte	0x02, 0x4a
        /*00da*/ 	.byte	0x80
	.zero		1


	//----- nvinfo : EIATTR_SYSCALL_OFFSETS
	.align		4
        /*00dc*/ 	.byte	0x04, 0x46
        /*00de*/ 	.short	(.L_45 - .L_44)


	//   ....[0]....
.L_44:
        /*00e0*/ 	.word	0x000063b0


	//   ....[1]....
        /*00e4*/ 	.word	0x000064f0


	//   ....[2]....
        /*00e8*/ 	.word	0x00006c20


	//----- nvinfo : EIATTR_MBARRIER_INSTR_OFFSETS
	.align		4
.L_45:
        /*00ec*/ 	.byte	0x04, 0x39
        /*00ee*/ 	.short	(.L_47 - .L_46)


	//   ....[0]....
.L_46:
        /*00f0*/ 	.word	0x00000660
        /*00f4*/ 	.word	0x000000ff
        /*00f8*/ 	.word	0x00000000
        /*00fc*/ 	.short	0x0100
        /*00fe*/ 	.byte	0x04
	.zero		1


	//   ....[1]....
        /*0100*/ 	.word	0x00000670
        /*0104*/ 	.word	0x000000ff
        /*0108*/ 	.word	0x00000090
        /*010c*/ 	.short	0x0100
        /*010e*/ 	.byte	0x04
	.zero		1


	//   ....[2]....
        /*0110*/ 	.word	0x00000680
        /*0114*/ 	.word	0x000000ff
        /*0118*/ 	.word	0x00000008
        /*011c*/ 	.short	0x0100
        /*011e*/ 	.byte	0x04
	.zero		1


	//   ....[3]....
        /*0120*/ 	.word	0x00000690
        /*0124*/ 	.word	0x000000ff
        /*0128*/ 	.word	0x00000098
        /*012c*/ 	.short	0x0100
        /*012e*/ 	.byte	0x04
	.zero		1


	//   ....[4]....
        /*0130*/ 	.word	0x000006a0
        /*0134*/ 	.word	0x000000ff
        /*0138*/ 	.word	0x00000010
        /*013c*/ 	.short	0x0100
        /*013e*/ 	.byte	0x04
	.zero		1


	//   ....[5]....
        /*0140*/ 	.word	0x000006b0
        /*0144*/ 	.word	0x000000ff
        /*0148*/ 	.word	0x000000a0
        /*014c*/ 	.short	0x0100
        /*014e*/ 	.byte	0x04
	.zero		1


	//   ....[6]....
        /*0150*/ 	.word	0x000006c0
        /*0154*/ 	.word	0x000000ff
        /*0158*/ 	.word	0x00000018
        /*015c*/ 	.short	0x0100
        /*015e*/ 	.byte	0x04
	.zero		1


	//   ....[7]....
        /*0160*/ 	.word	0x000006d0
        /*0164*/ 	.word	0x000000ff
        /*0168*/ 	.word	0x000000a8
        /*016c*/ 	.short	0x0100
        /*016e*/ 	.byte	0x04
	.zero		1


	//   ....[8]....
        /*0170*/ 	.word	0x000006e0
        /*0174*/ 	.word	0x000000ff
        /*0178*/ 	.word	0x00000020
        /*017c*/ 	.short	0x0100
        /*017e*/ 	.byte	0x04
	.zero		1


	//   ....[9]....
        /*0180*/ 	.word	0x000006f0
        /*0184*/ 	.word	0x000000ff
        /*0188*/ 	.word	0x000000b0
        /*018c*/ 	.short	0x0100
        /*018e*/ 	.byte	0x04
	.zero		1


	//   ....[10]....
        /*0190*/ 	.word	0x00000700
        /*0194*/ 	.word	0x000000ff
        /*0198*/ 	.word	0x00000028
        /*019c*/ 	.short	0x0100
        /*019e*/ 	.byte	0x04
	.zero		1


	//   ....[11]....
        /*01a0*/ 	.word	0x00000710
        /*01a4*/ 	.word	0x000000ff
        /*01a8*/ 	.word	0x000000b8
        /*01ac*/ 	.short	0x0100
        /*01ae*/ 	.byte	0x04
	.zero		1


	//   ....[12]....
        /*01b0*/ 	.word	0x00000720
        /*01b4*/ 	.word	0x000000ff
        /*01b8*/ 	.word	0x00000030
        /*01bc*/ 	.short	0x0100
        /*01be*/ 	.byte	0x04
	.zero		1


	//   ....[13]....
        /*01c0*/ 	.word	0x00000730
        /*01c4*/ 	.word	0x000000ff
        /*01c8*/ 	.word	0x000000c0
        /*01cc*/ 	.short	0x0100
        /*01ce*/ 	.byte	0x04
	.zero		1


	//   ....[14]....
        /*01d0*/ 	.word	0x00000740
        /*01d4*/ 	.word	0x000000ff
        /*01d8*/ 	.word	0x00000038
        /*01dc*/ 	.short	0x0100
        /*01de*/ 	.byte	0x04
	.zero		1


	//   ....[15]....
        /*01e0*/ 	.word	0x00000750
        /*01e4*/ 	.word	0x000000ff
        /*01e8*/ 	.word	0x000000c8
        /*01ec*/ 	.short	0x0100
        /*01ee*/ 	.byte	0x04
	.zero		1


	//   ....[16]....
        /*01f0*/ 	.word	0x00000760
        /*01f4*/ 	.word	0x000000ff
        /*01f8*/ 	.word	0x00000040
        /*01fc*/ 	.short	0x0100
        /*01fe*/ 	.byte	0x04
	.zero		1


	//   ....[17]....
        /*0200*/ 	.word	0x00000770
        /*0204*/ 	.word	0x000000ff
        /*0208*/ 	.word	0x000000d0
        /*020c*/ 	.short	0x0100
        /*020e*/ 	.byte	0x04
	.zero		1


	//   ....[18]....
        /*0210*/ 	.word	0x00000780
        /*0214*/ 	.word	0x000000ff
        /*0218*/ 	.word	0x00000048
        /*021c*/ 	.short	0x0100
        /*021e*/ 	.byte	0x04
	.zero		1


	//   ....[19]....
        /*0220*/ 	.word	0x00000790
        /*0224*/ 	.word	0x000000ff
        /*0228*/ 	.word	0x000000d8
        /*022c*/ 	.short	0x0100
        /*022e*/ 	.byte	0x04
	.zero		1


	//   ....[20]....
        /*0230*/ 	.word	0x000007a0
        /*0234*/ 	.word	0x000000ff
        /*0238*/ 	.word	0x00000050
        /*023c*/ 	.short	0x0100
        /*023e*/ 	.byte	0x04
	.zero		1


	//   ....[21]....
        /*0240*/ 	.word	0x000007b0
        /*0244*/ 	.word	0x000000ff
        /*0248*/ 	.word	0x000000e0
        /*024c*/ 	.short	0x0100
        /*024e*/ 	.byte	0x04
	.zero		1


	//   ....[22]....
        /*0250*/ 	.word	0x000007c0
        /*0254*/ 	.word	0x000000ff
        /*0258*/ 	.word	0x00000058
        /*025c*/ 	.short	0x0100
        /*025e*/ 	.byte	0x04
	.zero		1


	//   ....[23]....
        /*0260*/ 	.word	0x000007d0
        /*0264*/ 	.word	0x000000ff
        /*0268*/ 	.word	0x000000e8
        /*026c*/ 	.short	0x0100
        /*026e*/ 	.byte	0x04
	.zero		1


	//   ....[24]....
        /*0270*/ 	.word	0x000007e0
        /*0274*/ 	.word	0x000000ff
        /*0278*/ 	.word	0x00000060
        /*027c*/ 	.short	0x0100
        /*027e*/ 	.byte	0x04
	.zero		1


	//   ....[25]....
        /*0280*/ 	.word	0x000007f0
        /*0284*/ 	.word	0x000000ff
        /*0288*/ 	.word	0x000000f0
        /*028c*/ 	.short	0x0100
        /*028e*/ 	.byte	0x04
	.zero		1


	//   ....[26]....
        /*0290*/ 	.word	0x00000800
        /*0294*/ 	.word	0x000000ff
        /*0298*/ 	.word	0x00000068
        /*029c*/ 	.short	0x0100
        /*029e*/ 	.byte	0x04
	.zero		1


	//   ....[27]....
        /*02a0*/ 	.word	0x00000810
        /*02a4*/ 	.word	0x000000ff
        /*02a8*/ 	.word	0x000000f8
        /*02ac*/ 	.short	0x0100
        /*02ae*/ 	.byte	0x04
	.zero		1


	//   ....[28]....
        /*02b0*/ 	.word	0x00000820
        /*02b4*/ 	.word	0x000000ff
        /*02b8*/ 	.word	0x00000070
        /*02bc*/ 	.short	0x0100
        /*02be*/ 	.byte	0x04
	.zero		1


	//   ....[29]....
        /*02c0*/ 	.word	0x00000830
        /*02c4*/ 	.word	0x000000ff
        /*02c8*/ 	.word	0x00000100
        /*02cc*/ 	.short	0x0100
        /*02ce*/ 	.byte	0x04
	.zero		1


	//   ....[30]....
        /*02d0*/ 	.word	0x00000840
        /*02d4*/ 	.word	0x000000ff
        /*02d8*/ 	.word	0x00000078
        /*02dc*/ 	.short	0x0100
        /*02de*/ 	.byte	0x04
	.zero		1


	//   ....[31]....
        /*02e0*/ 	.word	0x00000850
        /*02e4*/ 	.word	0x000000ff
        /*02e8*/ 	.word	0x00000108
        /*02ec*/ 	.short	0x0100
        /*02ee*/ 	.byte	0x04
	.zero		1


	//   ....[32]....
        /*02f0*/ 	.word	0x00000860
        /*02f4*/ 	.word	0x000000ff
        /*02f8*/ 	.word	0x00000080
        /*02fc*/ 	.short	0x0100
        /*02fe*/ 	.byte	0x04
	.zero		1


	//   ....[33]....
        /*0300*/ 	.word	0x00000870
        /*0304*/ 	.word	0x000000ff
        /*0308*/ 	.word	0x00000110
        /*030c*/ 	.short	0x0100
        /*030e*/ 	.byte	0x04
	.zero		1


	//   ....[34]....
        /*0310*/ 	.word	0x00000880
        /*0314*/ 	.word	0x000000ff
        /*0318*/ 	.word	0x00000088
        /*031c*/ 	.short	0x0100
        /*031e*/ 	.byte	0x04
	.zero		1


	//   ....[35]....
        /*0320*/ 	.word	0x00000890
        /*0324*/ 	.word	0x000000ff
        /*0328*/ 	.word	0x00000118
        /*032c*/ 	.short	0x0100
        /*032e*/ 	.byte	0x04
	.zero		1


	//   ....[36]....
        /*0330*/ 	.word	0x000009c0
        /*0334*/ 	.word	0x000000ff
        /*0338*/ 	.word	0x00000120
        /*033c*/ 	.short	0x0100
        /*033e*/ 	.byte	0x04
	.zero		1


	//   ....[37]....
        /*0340*/ 	.word	0x000009d0
        /*0344*/ 	.word	0x000000ff
        /*0348*/ 	.word	0x00000128
        /*034c*/ 	.short	0x0100
        /*034e*/ 	.byte	0x04
	.zero		1


	//   ....[38]....
        /*0350*/ 	.word	0x00000ab0
        /*0354*/ 	.word	0x000000ff
        /*0358*/ 	.word	0x00000130
        /*035c*/ 	.short	0x0100
        /*035e*/ 	.byte	0x06
	.zero		1


	//   ....[39]....
        /*0360*/ 	.word	0x00000ac0
        /*0364*/ 	.word	0x000000ff
        /*0368*/ 	.word	0x00000138
        /*036c*/ 	.short	0x0100
        /*036e*/ 	.byte	0x06
	.zero		1


	//   ....[40]....
        /*0370*/ 	.word	0x00000bf0
        /*0374*/ 	.word	0x000000ff
        /*0378*/ 	.word	0x00000140
        /*037c*/ 	.short	0x0100
        /*037e*/ 	.byte	0x06
	.zero		1


	//   ....[41]....
        /*0380*/ 	.word	0x00000c00
        /*0384*/ 	.word	0x000000ff
        /*0388*/ 	.word	0x00000150
        /*038c*/ 	.short	0x0100
        /*038e*/ 	.byte	0x06
	.zero		1


	//   ....[42]....
        /*0390*/ 	.word	0x00000c10
        /*0394*/ 	.word	0x000000ff
        /*0398*/ 	.word	0x00000148
        /*039c*/ 	.short	0x0100
        /*039e*/ 	.byte	0x06
	.zero		1


	//   ....[43]....
        /*03a0*/ 	.word	0x00000c20
        /*03a4*/ 	.word	0x000000ff
        /*03a8*/ 	.word	0x00000158
        /*03ac*/ 	.short	0x0100
        /*03ae*/ 	.byte	0x06
	.zero		1


	//   ....[44]....
        /*03b0*/ 	.word	0x00000d40
        /*03b4*/ 	.word	0x000000ff
        /*03b8*/ 	.word	0x00000160
        /*03bc*/ 	.short	0x0100
        /*03be*/ 	.byte	0x04
	.zero		1


	//   ....[45]....
        /*03c0*/ 	.word	0x00000d50
        /*03c4*/ 	.word	0x000000ff
        /*03c8*/ 	.word	0x00000180
        /*03cc*/ 	.short	0x0100
        /*03ce*/ 	.byte	0x04
	.zero		1


	//   ....[46]....
        /*03d0*/ 	.word	0x00000d60
        /*03d4*/ 	.word	0x000000ff
        /*03d8*/ 	.word	0x00000168
        /*03dc*/ 	.short	0x0100
        /*03de*/ 	.byte	0x04
	.zero		1


	//   ....[47]....
        /*03e0*/ 	.word	0x00000d70
        /*03e4*/ 	.word	0x000000ff
        /*03e8*/ 	.word	0x00000188
        /*03ec*/ 	.short	0x0100
        /*03ee*/ 	.byte	0x04
	.zero		1


	//   ....[48]....
        /*03f0*/ 	.word	0x00000d80
        /*03f4*/ 	.word	0x000000ff
        /*03f8*/ 	.word	0x00000170
        /*03fc*/ 	.short	0x0100
        /*03fe*/ 	.byte	0x04
	.zero		1


	//   ....[49]....
        /*0400*/ 	.word	0x00000d90
        /*0404*/ 	.word	0x000000ff
        /*0408*/ 	.word	0x00000190
        /*040c*/ 	.short	0x0100
        /*040e*/ 	.byte	0x04
	.zero		1


	//   ....[50]....
        /*0410*/ 	.word	0x00000da0
        /*0414*/ 	.word	0x000000ff
        /*0418*/ 	.word	0x00000178
        /*041c*/ 	.short	0x0100
        /*041e*/ 	.byte	0x04
	.zero		1


	//   ....[51]....
        /*0420*/ 	.word	0x00000db0
        /*0424*/ 	.word	0x000000ff
        /*0428*/ 	.word	0x00000198
        /*042c*/ 	.short	0x0100
        /*042e*/ 	.byte	0x04
	.zero		1


	//   ....[52]....
        /*0430*/ 	.word	0x00000ea0
        /*0434*/ 	.word	0x000000ff
        /*0438*/ 	.word	0x000001a0
        /*043c*/ 	.short	0x0100
        /*043e*/ 	.byte	0x04
	.zero		1


	//   ....[53]....
        /*0440*/ 	.word	0x00000eb0
        /*0444*/ 	.word	0x000000ff
        /*0448*/ 	.word	0x000001b0
        /*044c*/ 	.short	0x0100
        /*044e*/ 	.byte	0x04
	.zero		1


	//   ....[54]....
        /*0450*/ 	.word	0x00000ec0
        /*0454*/ 	.word	0x000000ff
        /*0458*/ 	.word	0x000001a8
        /*045c*/ 	.short	0x0100
        /*045e*/ 	.byte	0x04
	.zero		1


	//   ....[55]....
        /*0460*/ 	.word	0x00000ed0
        /*0464*/ 	.word	0x000000ff
        /*0468*/ 	.word	0x000001b8
        /*046c*/ 	.short	0x0100
        /*046e*/ 	.byte	0x04
	.zero		1


	//   ....[56]....
        /*0470*/ 	.word	0x00000fd0
        /*0474*/ 	.word	0x000000ff
        /*0478*/ 	.word	0x000001c0
        /*047c*/ 	.short	0x0100
        /*047e*/ 	.byte	0x06
	.zero		1


	//   ....[57]....
        /*0480*/ 	.word	0x00001b90
        /*0484*/ 	.word	0x00000000
        /*0488*/ 	.word	0x000001b0
        /*048c*/ 	.short	0x010a
        /*048e*/ 	.byte	0xff
	.zero		1


	//   ....[58]....
        /*0490*/ 	.word	0x00001bc0
        /*0494*/ 	.word	0x00000000
        /*0498*/ 	.word	0x000001a0
        /*049c*/ 	.short	0x0101
        /*049e*/ 	.byte	0xff
	.zero		1


	//   ....[59]....
        /*04a0*/ 	.word	0x00001c80
        /*04a4*/ 	.word	0x000000ff
        /*04a8*/ 	.word	0x00000090
        /*04ac*/ 	.short	0x010a
        /*04ae*/ 	.byte	0x04
	.zero		1


	//   ....[60]....
        /*04b0*/ 	.word	0x00001d50
        /*04b4*/ 	.word	0x000000ff
        /*04b8*/ 	.word	0x00000090
        /*04bc*/ 	.short	0x010a
        /*04be*/ 	.byte	0x21
	.zero		1


	//   ....[61]....
        /*04c0*/ 	.word	0x00001f10
        /*04c4*/ 	.word	0x000000ff
        /*04c8*/ 	.word	0x00000090
        /*04cc*/ 	.short	0x010a
        /*04ce*/ 	.byte	0x07
	.zero		1


	//   ....[62]....
        /*04d0*/ 	.word	0x00002010
        /*04d4*/ 	.word	0x000000ff
        /*04d8*/ 	.word	0x00000138
        /*04dc*/ 	.short	0x0101
        /*04de*/ 	.byte	0x06
	.zero		1


	//   ....[63]....
        /*04e0*/ 	.word	0x00002030
        /*04e4*/ 	.word	0x000000ff
        /*04e8*/ 	.word	0x00000090
        /*04ec*/ 	.short	0x010a
        /*04ee*/ 	.byte	0x04
	.zero		1


	//   ....[64]....
        /*04f0*/ 	.word	0x000020b0
        /*04f4*/ 	.word	0x000000ff
        /*04f8*/ 	.word	0x00000090
        /*04fc*/ 	.short	0x010a
        /*04fe*/ 	.byte	0x11
	.zero		1


	//   ....[65]....
        /*0500*/ 	.word	0x00002240
        /*0504*/ 	.word	0x000000ff
        /*0508*/ 	.word	0x00000090
        /*050c*/ 	.short	0x010a
        /*050e*/ 	.byte	0x08
	.zero		1


	//   ....[66]....
        /*0510*/ 	.word	0x000023a0
        /*0514*/ 	.word	0x00000003
        /*0518*/ 	.word	0x00000140
        /*051c*/ 	.short	0x010a
        /*051e*/ 	.byte	0xff
	.zero		1


	//   ....[67]....
        /*0520*/ 	.word	0x000024f0
        /*0524*/ 	.word	0x00000000
        /*0528*/ 	.word	0x00000000
        /*052c*/ 	.short	0x0101
        /*052e*/ 	.byte	0xff
	.zero		1


	//   ....[68]....
        /*0530*/ 	.word	0x00002a90
        /*0534*/ 	.word	0x000000ff
        /*0538*/ 	.word	0x00000000
        /*053c*/ 	.short	0x010a
        /*053e*/ 	.byte	0x04
	.zero		1


	//   ....[69]....
        /*0540*/ 	.word	0x00002b20
        /*0544*/ 	.word	0x000000ff
        /*0548*/ 	.word	0x00000000
        /*054c*/ 	.short	0x010a
        /*054e*/ 	.byte	0x05
	.zero		1


	//   ....[70]....
        /*0550*/ 	.word	0x00002bb0
        /*0554*/ 	.word	0x000000ff
        /*0558*/ 	.word	0x00000000
        /*055c*/ 	.short	0x010a
        /*055e*/ 	.byte	0x05
	.zero		1


	//   ....[71]....
        /*0560*/ 	.word	0x00002c40
        /*0564*/ 	.word	0x000000ff
        /*0568*/ 	.word	0x00000000
        /*056c*/ 	.short	0x010a
        /*056e*/ 	.byte	0x05
	.zero		1


	//   ....[72]....
        /*0570*/ 	.word	0x00002cd0
        /*0574*/ 	.word	0x000000ff
        /*0578*/ 	.word	0x00000000
        /*057c*/ 	.short	0x010a
        /*057e*/ 	.byte	0x05
	.zero		1


	//   ....[73]....
        /*0580*/ 	.word	0x00002d60
        /*0584*/ 	.word	0x000000ff
        /*0588*/ 	.word	0x00000000
        /*058c*/ 	.short	0x010a
        /*058e*/ 	.byte	0x05
	.zero		1


	//   ....[74]....
        /*0590*/ 	.word	0x00002df0
        /*0594*/ 	.word	0x000000ff
        /*0598*/ 	.word	0x00000000
        /*059c*/ 	.short	0x010a
        /*059e*/ 	.byte	0x05
	.zero		1


	//   ....[75]....
        /*05a0*/ 	.word	0x00002e80
        /*05a4*/ 	.word	0x000000ff
        /*05a8*/ 	.word	0x00000000
        /*05ac*/ 	.short	0x010a
        /*05ae*/ 	.byte	0x05
	.zero		1


	//   ....[76]....
        /*05b0*/ 	.word	0x00002f10
        /*05b4*/ 	.word	0x000000ff
        /*05b8*/ 	.word	0x00000000
        /*05bc*/ 	.short	0x010a
        /*05be*/ 	.byte	0x05
	.zero		1


	//   ....[77]....
        /*05c0*/ 	.word	0x00002fa0
        /*05c4*/ 	.word	0x000000ff
        /*05c8*/ 	.word	0x00000000
        /*05cc*/ 	.short	0x010a
        /*05ce*/ 	.byte	0x05
	.zero		1


	//   ....[78]....
        /*05d0*/ 	.word	0x00003030
        /*05d4*/ 	.word	0x000000ff
        /*05d8*/ 	.word	0x00000000
        /*05dc*/ 	.short	0x010a
        /*05de*/ 	.byte	0x05
	.zero		1


	//   ....[79]....
        /*05e0*/ 	.word	0x000030c0
        /*05e4*/ 	.word	0x000000ff
        /*05e8*/ 	.word	0x00000000
        /*05ec*/ 	.short	0x010a
        /*05ee*/ 	.byte	0x05
	.zero		1


	//   ....[80]....
        /*05f0*/ 	.word	0x00003150
        /*05f4*/ 	.word	0x000000ff
        /*05f8*/ 	.word	0x00000000
        /*05fc*/ 	.short	0x010a
        /*05fe*/ 	.byte	0x05
	.zero		1


	//   ....[81]....
        /*0600*/ 	.word	0x000031e0
        /*0604*/ 	.word	0x000000ff
        /*0608*/ 	.word	0x00000000
        /*060c*/ 	.short	0x010a
        /*060e*/ 	.byte	0x05
	.zero		1


	//   ....[82]....
        /*0610*/ 	.word	0x00003270
        /*0614*/ 	.word	0x000000ff
        /*0618*/ 	.word	0x00000000
        /*061c*/ 	.short	0x010a
        /*061e*/ 	.byte	0x05
	.zero		1


	//   ....[83]....
        /*0620*/ 	.word	0x00003300
        /*0624*/ 	.word	0x000000ff
        /*0628*/ 	.word	0x00000000
        /*062c*/ 	.short	0x010a
        /*062e*/ 	.byte	0x05
	.zero		1


	//   ....[84]....
        /*0630*/ 	.word	0x00003390
        /*0634*/ 	.word	0x000000ff
        /*0638*/ 	.word	0x00000000
        /*063c*/ 	.short	0x010a
        /*063e*/ 	.byte	0x05
	.zero		1


	//   ....[85]....
        /*0640*/ 	.word	0x00003430
        /*0644*/ 	.word	0x00000000
        /*0648*/ 	.word	0x00000000
        /*064c*/ 	.short	0x010a
        /*064e*/ 	.byte	0xff
	.zero		1


	//   ....[86]....
        /*0650*/ 	.word	0x00003550
        /*0654*/ 	.word	0x00000002
        /*0658*/ 	.word	0x000001a0
        /*065c*/ 	.short	0x010a
        /*065e*/ 	.byte	0xff
	.zero		1


	//   ....[87]....
        /*0660*/ 	.word	0x000035c0
        /*0664*/ 	.word	0x00000002
        /*0668*/ 	.word	0x00000000
        /*066c*/ 	.short	0x0101
        /*066e*/ 	.byte	0xff
	.zero		1


	//   ....[88]....
        /*0670*/ 	.word	0x000035e0
        /*0674*/ 	.word	0x000000ff
        /*0678*/ 	.word	0x00000150
        /*067c*/ 	.short	0x010a
        /*067e*/ 	.byte	0x04
	.zero		1


	//   ....[89]....
        /*0680*/ 	.word	0x00003700
        /*0684*/ 	.word	0x00000002
        /*0688*/ 	.word	0x00000140
        /*068c*/ 	.short	0x010a
        /*068e*/ 	.byte	0xff
	.zero		1


	//   ....[90]....
        /*0690*/ 	.word	0x00003800
        /*0694*/ 	.word	0x00000002
        /*0698*/ 	.word	0x00000000
        /*069c*/ 	.short	0x0101
        /*069e*/ 	.byte	0xff
	.zero		1


	//   ....[91]....
        /*06a0*/ 	.word	0x00003890
        /*06a4*/ 	.word	0x000000ff
        /*06a8*/ 	.word	0x00000150
        /*06ac*/ 	.short	0x0106
        /*06ae*/ 	.byte	0x04
	.zero		1


	//   ....[92]....
        /*06b0*/ 	.word	0x000038b0
        /*06b4*/ 	.word	0x000000ff
        /*06b8*/ 	.word	0x00000150
        /*06bc*/ 	.short	0x010a
        /*06be*/ 	.byte	0x04
	.zero		1


	//   ....[93]....
        /*06c0*/ 	.word	0x00003940
        /*06c4*/ 	.word	0x000000ff
        /*06c8*/ 	.word	0x00000150
        /*06cc*/ 	.short	0x0106
        /*06ce*/ 	.byte	0x07
	.zero		1


	//   ....[94]....
        /*06d0*/ 	.word	0x00003980
        /*06d4*/ 	.word	0x00000000
        /*06d8*/ 	.word	0x00000150
        /*06dc*/ 	.short	0x010a
        /*06de*/ 	.byte	0xff
	.zero		1


	//   ....[95]....
        /*06e0*/ 	.word	0x00003bc0
        /*06e4*/ 	.word	0x000000ff
        /*06e8*/ 	.word	0x00000008
        /*06ec*/ 	.short	0x010a
        /*06ee*/ 	.byte	0x05
	.zero		1


	//   ....[96]....
        /*06f0*/ 	.word	0x00003be0
        /*06f4*/ 	.word	0x000000ff
        /*06f8*/ 	.word	0x00000008
        /*06fc*/ 	.short	0x010a
        /*06fe*/ 	.byte	0x05
	.zero		1


	//   ....[97]....
        /*0700*/ 	.word	0x00003d70
        /*0704*/ 	.word	0x000000ff
        /*0708*/ 	.word	0x00000008
        /*070c*/ 	.short	0x010a
        /*070e*/ 	.byte	0x05
	.zero		1


	//   ....[98]....
        /*0710*/ 	.word	0x00003d90
        /*0714*/ 	.word	0x000000ff
        /*0718*/ 	.word	0x00000008
        /*071c*/ 	.short	0x010a
        /*071e*/ 	.byte	0x05
	.zero		1


	//   ....[99]....
        /*0720*/ 	.word	0x00003e50
        /*0724*/ 	.word	0x000000ff
        /*0728*/ 	.word	0x00000000
        /*072c*/ 	.short	0x0101
        /*072e*/ 	.byte	0x04
	.zero		1


	//   ....[100]....
        /*0730*/ 	.word	0x00004190
        /*0734*/ 	.word	0x00000000
        /*0738*/ 	.word	0x00000140
        /*073c*/ 	.short	0x010a
        /*073e*/ 	.byte	0xff
	.zero		1


	//   ....[101]....
        /*0740*/ 	.word	0x00004250
        /*0744*/ 	.word	0x00000000
        /*0748*/ 	.word	0x00000000
        /*074c*/ 	.short	0x0101
        /*074e*/ 	.byte	0xff
	.zero		1


	//   ....[102]....
        /*0750*/ 	.word	0x00004310
        /*0754*/ 	.word	0x000000ff
        /*0758*/ 	.word	0x00000000
        /*075c*/ 	.short	0x010a
        /*075e*/ 	.byte	0x04
	.zero		1


	//   ....[103]....
        /*0760*/ 	.word	0x00004320
        /*0764*/ 	.word	0x000000ff
        /*0768*/ 	.word	0x00000180
        /*076c*/ 	.short	0x010a
        /*076e*/ 	.byte	0x1f
	.zero		1


	//   ....[104]....
        /*0770*/ 	.word	0x000043d0
        /*0774*/ 	.word	0x000000ff
        /*0778*/ 	.word	0x00000000
        /*077c*/ 	.short	0x010a
        /*077e*/ 	.byte	0x05
	.zero		1


	//   ....[105]....
        /*0780*/ 	.word	0x00004500
        /*0784*/ 	.word	0x000000ff
        /*0788*/ 	.word	0x00000000
        /*078c*/ 	.short	0x010a
        /*078e*/ 	.byte	0x04
	.zero		1


	//   ....[106]....
        /*0790*/ 	.word	0x00004800
        /*0794*/ 	.word	0x000000ff
        /*0798*/ 	.word	0x00000000
        /*079c*/ 	.short	0x010a
        /*079e*/ 	.byte	0x04
	.zero		1


	//   ....[107]....
        /*07a0*/ 	.word	0x00004890
        /*07a4*/ 	.word	0x000000ff
        /*07a8*/ 	.word	0x00000000
        /*07ac*/ 	.short	0x010a
        /*07ae*/ 	.byte	0x05
	.zero		1


	//   ....[108]....
        /*07b0*/ 	.word	0x00004920
        /*07b4*/ 	.word	0x000000ff
        /*07b8*/ 	.word	0x00000000
        /*07bc*/ 	.short	0x010a
        /*07be*/ 	.byte	0x05
	.zero		1


	//   ....[109]....
        /*07c0*/ 	.word	0x000049c0
        /*07c4*/ 	.word	0x00000000
        /*07c8*/ 	.word	0x00000000
        /*07cc*/ 	.short	0x010a
        /*07ce*/ 	.byte	0xff
	.zero		1


	//   ....[110]....
        /*07d0*/ 	.word	0x00004a00
        /*07d4*/ 	.word	0x00000000
        /*07d8*/ 	.word	0x00000000
        /*07dc*/ 	.short	0x010a
        /*07de*/ 	.byte	0xff
	.zero		1


	//   ....[111]....
        /*07e0*/ 	.word	0x00004a70
        /*07e4*/ 	.word	0x000000ff
        /*07e8*/ 	.word	0x00000000
        /*07ec*/ 	.short	0x0101
        /*07ee*/ 	.byte	0x04
	.zero		1


	//   ....[112]....
        /*07f0*/ 	.word	0x00004ab0
        /*07f4*/ 	.word	0x000000ff
        /*07f8*/ 	.word	0x000001c0
        /*07fc*/ 	.short	0x010a
        /*07fe*/ 	.byte	0x1a
	.zero		1


	//   ....[113]....
        /*0800*/ 	.word	0x00004b00
        /*0804*/ 	.word	0x000000ff
        /*0808*/ 	.word	0x00000000
        /*080c*/ 	.short	0x0101
        /*080e*/ 	.byte	0x04
	.zero		1


	//   ....[114]....
        /*0810*/ 	.word	0x00004f70
        /*0814*/ 	.word	0x00000007
        /*0818*/ 	.word	0x00000140
        /*081c*/ 	.short	0x010a
        /*081e*/ 	.byte	0xff
	.zero		1


	//   ....[115]....
        /*0820*/ 	.word	0x000050e0
        /*0824*/ 	.word	0x00000000
        /*0828*/ 	.word	0x00000000
        /*082c*/ 	.short	0x0101
        /*082e*/ 	.byte	0xff
	.zero		1


	//   ....[116]....
        /*0830*/ 	.word	0x00005550
        /*0834*/ 	.word	0x000000ff
        /*0838*/ 	.word	0x00000138
        /*083c*/ 	.short	0x010a
        /*083e*/ 	.byte	0x11
	.zero		1


	//   ....[117]....
        /*0840*/ 	.word	0x000056d0
        /*0844*/ 	.word	0x000000ff
        /*0848*/ 	.word	0x00000128
        /*084c*/ 	.short	0x010a
        /*084e*/ 	.byte	0x11
	.zero		1


	//   ....[118]....
        /*0850*/ 	.word	0x000058e0
        /*0854*/ 	.word	0x000000ff
        /*0858*/ 	.word	0x00000120
        /*085c*/ 	.short	0x010b
        /*085e*/ 	.byte	0x11
	.zero		1


	//   ....[119]....
        /*0860*/ 	.word	0x000058f0
        /*0864*/ 	.word	0x000000ff
        /*0868*/ 	.word	0x00000000
        /*086c*/ 	.short	0x0101
        /*086e*/ 	.byte	0x37
	.zero		1


	//   ....[120]....
        /*0870*/ 	.word	0x00005930
        /*0874*/ 	.word	0x00000000
        /*0878*/ 	.word	0x00000128
        /*087c*/ 	.short	0x010a
        /*087e*/ 	.byte	0xff
	.zero		1


	//   ....[121]....
        /*0880*/ 	.word	0x00005c70
        /*0884*/ 	.word	0x00000003
        /*0888*/ 	.word	0x00000140
        /*088c*/ 	.short	0x010a
        /*088e*/ 	.byte	0xff
	.zero		1


	//   ....[122]....
        /*0890*/ 	.word	0x00005df0
        /*0894*/ 	.word	0x00000000
        /*0898*/ 	.word	0x00000000
        /*089c*/ 	.short	0x0101
        /*089e*/ 	.byte	0xff
	.zero		1


	//   ....[123]....
        /*08a0*/ 	.word	0x00006860
        /*08a4*/ 	.word	0x000000ff
        /*08a8*/ 	.word	0x00000120
        /*08ac*/ 	.short	0x010a
        /*08ae*/ 	.byte	0x2c
	.zero		1


	//   ....[124]....
        /*08b0*/ 	.word	0x00006870
        /*08b4*/ 	.word	0x00000053
        /*08b8*/ 	.word	0x00000160
        /*08bc*/ 	.short	0x010a
        /*08be*/ 	.byte	0xff
	.zero		1


	//   ....[125]....
        /*08c0*/ 	.word	0x000069c0
        /*08c4*/ 	.word	0x000000ff
        /*08c8*/ 	.word	0x00000120
        /*08cc*/ 	.short	0x010a
        /*08ce*/ 	.byte	0x2c
	.zero		1


	//   ....[126]....
        /*08d0*/ 	.word	0x00006aa0
        /*08d4*/ 	.word	0x000000ff
        /*08d8*/ 	.word	0x00000000
        /*08dc*/ 	.short	0x0101
        /*08de*/ 	.byte	0x04
	.zero		1


	//   ....[127]....
        /*08e0*/ 	.word	0x00006b00
        /*08e4*/ 	.word	0x00000053
        /*08e8*/ 	.word	0x00000160
        /*08ec*/ 	.short	0x010a
        /*08ee*/ 	.byte	0xff
	.zero		1


	//   ....[128]....
        /*08f0*/ 	.word	0x00006d60
        /*08f4*/ 	.word	0x00000053
        /*08f8*/ 	.word	0x00000000
        /*08fc*/ 	.short	0x0101
        /*08fe*/ 	.byte	0xff
	.zero		1


	//   ....[129]....
        /*0900*/ 	.word	0x000077a0
        /*0904*/ 	.word	0x00000000
        /*0908*/ 	.word	0x000001b0
        /*090c*/ 	.short	0x010a
        /*090e*/ 	.byte	0xff
	.zero		1


	//   ....[130]....
        /*0910*/ 	.word	0x00007800
        /*0914*/ 	.word	0x00000000
        /*0918*/ 	.word	0x00000090
        /*091c*/ 	.short	0x010a
        /*091e*/ 	.byte	0xff
	.zero		1


	//   ....[131]....
        /*0920*/ 	.word	0x00007860
        /*0924*/ 	.word	0x00000000
        /*0928*/ 	.word	0x00000090
        /*092c*/ 	.short	0x010a
        /*092e*/ 	.byte	0xff
	.zero		1


	//   ....[132]....
        /*0930*/ 	.word	0x000078b0
        /*0934*/ 	.word	0x00000003
        /*0938*/ 	.word	0x00000140
        /*093c*/ 	.short	0x010a
        /*093e*/ 	.byte	0xff
	.zero		1


	//   ....[133]....
        /*0940*/ 	.word	0x00007910
        /*0944*/ 	.word	0x00000000
        /*0948*/ 	.word	0x00000000
        /*094c*/ 	.short	0x010a
        /*094e*/ 	.byte	0xff
	.zero		1


	//   ....[134]....
        /*0950*/ 	.word	0x00007970
        /*0954*/ 	.word	0x00000000
        /*0958*/ 	.word	0x00000000
        /*095c*/ 	.short	0x010a
        /*095e*/ 	.byte	0xff
	.zero		1


	//   ....[135]....
        /*0960*/ 	.word	0x000079d0
        /*0964*/ 	.word	0x00000000
        /*0968*/ 	.word	0x00000000
        /*096c*/ 	.short	0x010a
        /*096e*/ 	.byte	0xff
	.zero		1


	//   ....[136]....
        /*0970*/ 	.word	0x00007a30
        /*0974*/ 	.word	0x00000000
        /*0978*/ 	.word	0x00000000
        /*097c*/ 	.short	0x010a
        /*097e*/ 	.byte	0xff
	.zero		1


	//   ....[137]....
        /*0980*/ 	.word	0x00007a90
        /*0984*/ 	.word	0x00000000
        /*0988*/ 	.word	0x00000000
        /*098c*/ 	.short	0x010a
        /*098e*/ 	.byte	0xff
	.zero		1


	//   ....[138]....
        /*0990*/ 	.word	0x00007af0
        /*0994*/ 	.word	0x00000000
        /*0998*/ 	.word	0x00000000
        /*099c*/ 	.short	0x010a
        /*099e*/ 	.byte	0xff
	.zero		1


	//   ....[139]....
        /*09a0*/ 	.word	0x00007b50
        /*09a4*/ 	.word	0x00000000
        /*09a8*/ 	.word	0x00000000
        /*09ac*/ 	.short	0x010a
        /*09ae*/ 	.byte	0xff
	.zero		1


	//   ....[140]....
        /*09b0*/ 	.word	0x00007bb0
        /*09b4*/ 	.word	0x00000000
        /*09b8*/ 	.word	0x00000000
        /*09bc*/ 	.short	0x010a
        /*09be*/ 	.byte	0xff
	.zero		1


	//   ....[141]....
        /*09c0*/ 	.word	0x00007c10
        /*09c4*/ 	.word	0x00000000
        /*09c8*/ 	.word	0x00000000
        /*09cc*/ 	.short	0x010a
        /*09ce*/ 	.byte	0xff
	.zero		1


	//   ....[142]....
        /*09d0*/ 	.word	0x00007c70
        /*09d4*/ 	.word	0x00000000
        /*09d8*/ 	.word	0x00000000
        /*09dc*/ 	.short	0x010a
        /*09de*/ 	.byte	0xff
	.zero		1


	//   ....[143]....
        /*09e0*/ 	.word	0x00007cd0
        /*09e4*/ 	.word	0x00000000
        /*09e8*/ 	.word	0x00000000
        /*09ec*/ 	.short	0x010a
        /*09ee*/ 	.byte	0xff
	.zero		1


	//   ....[144]....
        /*09f0*/ 	.word	0x00007d30
        /*09f4*/ 	.word	0x00000000
        /*09f8*/ 	.word	0x00000000
        /*09fc*/ 	.short	0x010a
        /*09fe*/ 	.byte	0xff
	.zero		1


	//   ....[145]....
        /*0a00*/ 	.word	0x00007d90
        /*0a04*/ 	.word	0x00000000
        /*0a08*/ 	.word	0x00000000
        /*0a0c*/ 	.short	0x010a
        /*0a0e*/ 	.byte	0xff
	.zero		1


	//   ....[146]....
        /*0a10*/ 	.word	0x00007df0
        /*0a14*/ 	.word	0x00000000
        /*0a18*/ 	.word	0x00000000
        /*0a1c*/ 	.short	0x010a
        /*0a1e*/ 	.byte	0xff
	.zero		1


	//   ....[147]....
        /*0a20*/ 	.word	0x00007e50
        /*0a24*/ 	.word	0x00000000
        /*0a28*/ 	.word	0x00000000
        /*0a2c*/ 	.short	0x010a
        /*0a2e*/ 	.byte	0xff
	.zero		1


	//   ....[148]....
        /*0a30*/ 	.word	0x00007eb0
        /*0a34*/ 	.word	0x00000000
        /*0a38*/ 	.word	0x00000000
        /*0a3c*/ 	.short	0x010a
        /*0a3e*/ 	.byte	0xff
	.zero		1


	//   ....[149]....
        /*0a40*/ 	.word	0x00007f10
        /*0a44*/ 	.word	0x00000000
        /*0a48*/ 	.word	0x00000000
        /*0a4c*/ 	.short	0x010a
        /*0a4e*/ 	.byte	0xff
	.zero		1


	//   ....[150]....
        /*0a50*/ 	.word	0x00007f60
        /*0a54*/ 	.word	0x00000002
        /*0a58*/ 	.word	0x000001a0
        /*0a5c*/ 	.short	0x010a
        /*0a5e*/ 	.byte	0xff
	.zero		1


	//   ....[151]....
        /*0a60*/ 	.word	0x00007fc0
        /*0a64*/ 	.word	0x00000002
        /*0a68*/ 	.word	0x00000150
        /*0a6c*/ 	.short	0x010a
        /*0a6e*/ 	.byte	0xff
	.zero		1


	//   ....[152]....
        /*0a70*/ 	.word	0x00008010
        /*0a74*/ 	.word	0x00000002
        /*0a78*/ 	.word	0x00000140
        /*0a7c*/ 	.short	0x010a
        /*0a7e*/ 	.byte	0xff
	.zero		1


	//   ....[153]....
        /*0a80*/ 	.word	0x00008070
        /*0a84*/ 	.word	0x00000000
        /*0a88*/ 	.word	0x00000150
        /*0a8c*/ 	.short	0x010a
        /*0a8e*/ 	.byte	0xff
	.zero		1


	//   ....[154]....
        /*0a90*/ 	.word	0x000080d0
        /*0a94*/ 	.word	0x00000005
        /*0a98*/ 	.word	0x00000008
        /*0a9c*/ 	.short	0x010a
        /*0a9e*/ 	.byte	0xff
	.zero		1


	//   ....[155]....
        /*0aa0*/ 	.word	0x000081c0
        /*0aa4*/ 	.word	0x00000000
        /*0aa8*/ 	.word	0x00000008
        /*0aac*/ 	.short	0x010a
        /*0aae*/ 	.byte	0xff
	.zero		1


	//   ....[156]....
        /*0ab0*/ 	.word	0x00008210
        /*0ab4*/ 	.word	0x00000000
        /*0ab8*/ 	.word	0x00000140
        /*0abc*/ 	.short	0x010a
        /*0abe*/ 	.byte	0xff
	.zero		1


	//   ....[157]....
        /*0ac0*/ 	.word	0x00008270
        /*0ac4*/ 	.word	0x00000000
        /*0ac8*/ 	.word	0x00000180
        /*0acc*/ 	.short	0x010a
        /*0ace*/ 	.byte	0xff
	.zero		1


	//   ....[158]....
        /*0ad0*/ 	.word	0x000082d0
        /*0ad4*/ 	.word	0x00000000
        /*0ad8*/ 	.word	0x00000000
        /*0adc*/ 	.short	0x010a
        /*0ade*/ 	.byte	0xff
	.zero		1


	//   ....[159]....
        /*0ae0*/ 	.word	0x00008330
        /*0ae4*/ 	.word	0x00000000
        /*0ae8*/ 	.word	0x00000000
        /*0aec*/ 	.short	0x010a
        /*0aee*/ 	.byte	0xff
	.zero		1


	//   ....[160]....
        /*0af0*/ 	.word	0x00008390
        /*0af4*/ 	.word	0x00000000
        /*0af8*/ 	.word	0x00000000
        /*0afc*/ 	.short	0x010a
        /*0afe*/ 	.byte	0xff
	.zero		1


	//   ....[161]....
        /*0b00*/ 	.word	0x000083f0
        /*0b04*/ 	.word	0x00000000
        /*0b08*/ 	.word	0x00000000
        /*0b0c*/ 	.short	0x010a
        /*0b0e*/ 	.byte	0xff
	.zero		1


	//   ....[162]....
        /*0b10*/ 	.word	0x00008450
        /*0b14*/ 	.word	0x00000000
        /*0b18*/ 	.word	0x000001c0
        /*0b1c*/ 	.short	0x010a
        /*0b1e*/ 	.byte	0xff
	.zero		1


	//   ....[163]....
        /*0b20*/ 	.word	0x000084a0
        /*0b24*/ 	.word	0x00000007
        /*0b28*/ 	.word	0x00000140
        /*0b2c*/ 	.short	0x010a
        /*0b2e*/ 	.byte	0xff
	.zero		1


	//   ....[164]....
        /*0b30*/ 	.word	0x00008500
        /*0b34*/ 	.word	0x00000000
        /*0b38*/ 	.word	0x00000138
        /*0b3c*/ 	.short	0x010a
        /*0b3e*/ 	.byte	0xff
	.zero		1


	//   ....[165]....
        /*0b40*/ 	.word	0x00008560
        /*0b44*/ 	.word	0x00000000
        /*0b48*/ 	.word	0x00000128
        /*0b4c*/ 	.short	0x010a
        /*0b4e*/ 	.byte	0xff
	.zero		1


	//   ....[166]....
        /*0b50*/ 	.word	0x000085b0
        /*0b54*/ 	.word	0x00000003
        /*0b58*/ 	.word	0x00000140
        /*0b5c*/ 	.short	0x010a
        /*0b5e*/ 	.byte	0xff
	.zero		1


	//   ....[167]....
        /*0b60*/ 	.word	0x00008610
        /*0b64*/ 	.word	0x00000000
        /*0b68*/ 	.word	0x00000120
        /*0b6c*/ 	.short	0x010a
        /*0b6e*/ 	.byte	0xff
	.zero		1


	//   ....[168]....
        /*0b70*/ 	.word	0x00008660
        /*0b74*/ 	.word	0x00000053
        /*0b78*/ 	.word	0x00000160
        /*0b7c*/ 	.short	0x010a
        /*0b7e*/ 	.byte	0xff
	.zero		1


	//----- nvinfo : EIATTR_NUM_MBARRIERS
	.align		4
.L_47:
        /*0b80*/ 	.byte	0x03, 0x38
        /*0b82*/ 	.short	0x0039


	//----- nvinfo : EIATTR_EXIT_INSTR_OFFSETS
	.align		4
        /*0b84*/ 	.byte	0x04, 0x1c
        /*0b86*/ 	.short	(.L_49 - .L_48)


	//   ....[0]....
.L_48:
        /*0b88*/ 	.word	0x00003460


	//   ....[1]....
        /*0b8c*/ 	.word	0x00003950


	//   ....[2]....
        /*0b90*/ 	.word	0x000039b0


	//   ....[3]....
        /*0b94*/ 	.word	0x00004d30


	//   ....[4]....
        /*0b98*/ 	.word	0x00005960


	//   ....[5]....
        /*0b9c*/ 	.word	0x000059a0


	//   ....[6]....
        /*0ba0*/ 	.word	0x00007790


	//----- nvinfo : EIATTR_MAX_THREADS
	.align		4
.L_49:
        /*0ba4*/ 	.byte	0x04, 0x05
        /*0ba6*/ 	.short	(.L_51 - .L_50)
.L_50:
        /*0ba8*/ 	.word	0x00000100
        /*0bac*/ 	.word	0x00000001
        /*0bb0*/ 	.word	0x00000001


	//----- nvinfo : EIATTR_CRS_STACK_SIZE
	.align		4
.L_51:
        /*0bb4*/ 	.byte	0x04, 0x1e
        /*0bb6*/ 	.short	(.L_53 - .L_52)
.L_52:
        /*0bb8*/ 	.word	0x00000000


	//----- nvinfo : EIATTR_CBANK_PARAM_SIZE
	.align		4
.L_53:
        /*0bbc*/ 	.byte	0x03, 0x19
        /*0bbe*/ 	.short	0x0800


	//----- nvinfo : EIATTR_PARAM_CBANK
	.align		4
        /*0bc0*/ 	.byte	0x04, 0x0a
        /*0bc2*/ 	.short	(.L_55 - .L_54)
	.align		4
.L_54:
        /*0bc4*/ 	.word	index@(.nv.constant0._ZN7cutlass13device_kernelINS_4gemm6kernel13GemmUniversalIN4cute5tupleIJiiiiEEENS1_10collective13CollectiveMmaINS1_35MainloopSm100TmaUmmaWarpSpecializedILi18ELi2ELi4ENS5_IJNS4_1CILi2EEESB_NSA_ILi1EEEEEEEENS5_IJNSA_ILi128EEENSA_ILi64EEESF_EEEaNS5_IJlSC_lEEEaSI_NS4_8TiledMMAINS4_8MMA_AtomIJNS4_21SM100_MMA_S8_2x1SM_SSIaaiLi128ELi64ELNS4_4UMMA5MajorE0ELSN_0ELNSM_8SaturateE0EEEEEENS4_6LayoutINS5_IJSC_SC_SC_EEENS5_IJNSA_ILi0EEEST_ST_EEEEENS5_IJNS4_10UnderscoreESW_SW_EEEEENS4_28SM100_TMA_2SM_LOAD_MULTICASTENS4_14ComposedLayoutINS4_7SwizzleILi3ELi4ELi3EEENS4_18smem_ptr_flag_bitsILi8EEENSR_INS5_IJNSA_ILi8EEESF_EEENS5_IJSF_SC_EEEEEEEvNS4_8identityENS4_18SM100_TMA_2SM_LOADES19_vS1A_EENS_8epilogue10collective18CollectiveEpilogueINS1D_23Sm100TmaWarpSpecializedILi1ELi1ELi32ELb0ELb0EEEJNS5_IJSG_SG_SF_EEENS5_IJNSR_ISG_SC_EES1J_EEEaSI_aSI_NS1D_6fusion15FusionCallbacksIS1H_NS1L_17LinearCombinationIaiaiLNS_15FloatRoundStyleE2EEES1I_S1K_JEEENS4_5SM1004TMEM4LOAD26SM100_TMEM_LOAD_32dp32b32xENS4_13SM90_TMA_LOADENS10_INS11_ILi2ELi4ELi3EEES14_NSR_INS5_IJS15_SG_EEENS5_IJSG_SC_EEEEEEENS4_39AutoVectorizingCopyWithAssumedAlignmentILi128EEENS4_14SM90_TMA_STOREES20_S22_S22_EEEvvEEEEvNT_6ParamsE)
        /*0bc8*/ 	.short	0x0380
        /*0bca*/ 	.short	0x0800


	//----- nvinfo : EIATTR_SW_WAR
	.align		4
.L_55:
        /*0bcc*/ 	.byte	0x04, 0x36
        /*0bce*/ 	.short	(.L_57 - .L_56)
.L_56:
        /*0bd0*/ 	.word	0x00000008
.L_57:


//--------------------- .nv.callgraph             --------------------------
	.section	.nv.callgraph,"",@"SHT_CUDA_CALLGRAPH"
	.align	4
	.sectionentsize	8
	.align		4
        /*0000*/ 	.word	0x00000000
	.align		4
        /*0004*/ 	.word	0xffffffff
	.align		4
        /*0008*/ 	.word	index@(_ZN7cutlass13device_kernelINS_4gemm6kernel13GemmUniversalIN4cute5tupleIJiiiiEEENS1_10collective13CollectiveMmaINS1_35MainloopSm100TmaUmmaWarpSpecializedILi18ELi2ELi4ENS5_IJNS4_1CILi2EEESB_NSA_ILi1EEEEEEEENS5_IJNSA_ILi128EEENSA_ILi64EEESF_EEEaNS5_IJlSC_lEEEaSI_NS4_8TiledMMAINS4_8MMA_AtomIJNS4_21SM100_MMA_S8_2x1SM_SSIaaiLi128ELi64ELNS4_4UMMA5MajorE0ELSN_0ELNSM_8SaturateE0EEEEEENS4_6LayoutINS5_IJSC_SC_SC_EEENS5_IJNSA_ILi0EEEST_ST_EEEEENS5_IJNS4_10UnderscoreESW_SW_EEEEENS4_28SM100_TMA_2SM_LOAD_MULTICASTENS4_14ComposedLayoutINS4_7SwizzleILi3ELi4ELi3EEENS4_18smem_ptr_flag_bitsILi8EEENSR_INS5_IJNSA_ILi8EEESF_EEENS5_IJSF_SC_EEEEEEEvNS4_8identityENS4_18SM100_TMA_2SM_LOADES19_vS1A_EENS_8epilogue10collective18CollectiveEpilogueINS1D_23Sm100TmaWarpSpecializedILi1ELi1ELi32ELb0ELb0EEEJNS5_IJSG_SG_SF_EEENS5_IJNSR_ISG_SC_EES1J_EEEaSI_aSI_NS1D_6fusion15FusionCallbacksIS1H_NS1L_17LinearCombinationIaiaiLNS_15FloatRoundStyleE2EEES1I_S1K_JEEENS4_5SM1004TMEM4LOAD26SM100_TMEM_LOAD_32dp32b32xENS4_13SM90_TMA_LOADENS10_INS11_ILi2ELi4ELi3EEES14_NSR_INS5_IJS15_SG_EEENS5_IJSG_SC_EEEEEEENS4_39AutoVectorizingCopyWithAssumedAlignmentILi128EEENS4_14SM90_TMA_STOREES20_S22_S22_EEEvvEEEEvNT_6ParamsE)
	.align		4
        /*000c*/ 	.word	index@(__assertfail)
	.align		4
        /*0010*/ 	.word	0x00000000
	.align		4
        /*0014*/ 	.word	0xfffffffe
	.align		4
        /*0018*/ 	.word	0x00000000
	.align		4
        /*001c*/ 	.word	0xfffffffd
	.align		4
        /*0020*/ 	.word	0x00000000
	.align		4
        /*0024*/ 	.word	0xfffffffc


//--------------------- .nv.constant4             --------------------------
	.section	.nv.constant4,"a",@progbits
	.align	8
	.align		8
.nv.constant4:
        /*0000*/ 	.dword	__assertfail
	.align		8
        /*0008*/ 	.dword	__unnamed_1
	.align		8
        /*0010*/ 	.dword	__unnamed_2
	.align		8
        /*0018*/ 	.dword	_ZN40_INTERNAL_6b79dbf3_4_k_cu_6540619f_345204cuda3std3__45__cpo5beginE
	.align		8
        /*0020*/ 	.dword	_ZN40_INTERNAL_6b79dbf3_4_k_cu_6540619f_345204cuda3std3__45__cpo3endE
	.align		8
        /*0028*/ 	.dword	_ZN40_INTERNAL_6b79dbf3_4_k_cu_6540619f_345204cuda3std3__45__cpo6cbeginE
	.align		8
        /*0030*/ 	.dword	_ZN40_INTERNAL_6b79dbf3_4_k_cu_6540619f_345204cuda3std3__45__cpo4cendE
	.align		8
        /*0038*/ 	.dword	_ZN40_INTERNAL_6b79dbf3_4_k_cu_6540619f_345204cuda3std3__442_GLOBAL__N__6b79dbf3_4_k_cu_6540619f_345206ignoreE
	.align		8
        /*0040*/ 	.dword	_ZN40_INTERNAL_6b79dbf3_4_k_cu_6540619f_345204cuda3std3__419piecewise_constructE
	.align		8
        /*0048*/ 	.dword	_ZN40_INTERNAL_6b79dbf3_4_k_cu_6540619f_345204cuda3std3__48in_placeE
	.align		8
        /*0050*/ 	.dword	_ZN40_INTERNAL_6b79dbf3_4_k_cu_6540619f_345204cuda3std6ranges3__45__cpo4swapE
	.align		8
        /*0058*/ 	.dword	_ZN40_INTERNAL_6b79dbf3_4_k_cu_6540619f_345204cuda3std6ranges3__45__cpo9iter_moveE
	.align		8
        /*0060*/ 	.dword	_ZN40_INTERNAL_6b79dbf3_4_k_cu_6540619f_345204cute7productE
	.align		8
        /*0068*/ 	.dword	_ZN40_INTERNAL_6b79dbf3_4_k_cu_6540619f_345204cute1_E
	.align		8
        /*0070*/ 	.dword	$str$25
	.align		8
        /*0078*/ 	.dword	$str$26
	.align		8
        /*0080*/ 	.dword	$str$27
	.align		8
        /*0088*/ 	.dword	$str$28


//--------------------- .text._ZN7cutlass13device_kernelINS_4gemm6kernel13GemmUniversalIN4cute5tupleIJiiiiEEENS1_10collective13CollectiveMmaINS1_35MainloopSm100TmaUmmaWarpSpecializedILi18ELi2ELi4ENS5_IJNS4_1CILi2EEESB_NSA_ILi1EEEEEEEENS5_IJNSA_ILi128EEENSA_ILi64EEESF_EEEaNS5_IJlSC_lEEEaSI_NS4_8TiledMMAINS4_8MMA_AtomIJNS4_21SM100_MMA_S8_2x1SM_SSIaaiLi128ELi64ELNS4_4UMMA5MajorE0ELSN_0ELNSM_8SaturateE0EEEEEENS4_6LayoutINS5_IJSC_SC_SC_EEENS5_IJNSA_ILi0EEEST_ST_EEEEENS5_IJNS4_10UnderscoreESW_SW_EEEEENS4_28SM100_TMA_2SM_LOAD_MULTICASTENS4_14ComposedLayoutINS4_7SwizzleILi3ELi4ELi3EEENS4_18smem_ptr_flag_bitsILi8EEENSR_INS5_IJNSA_ILi8EEESF_EEENS5_IJSF_SC_EEEEEEEvNS4_8identityENS4_18SM100_TMA_2SM_LOADES19_vS1A_EENS_8epilogue10collective18CollectiveEpilogueINS1D_23Sm100TmaWarpSpecializedILi1ELi1ELi32ELb0ELb0EEEJNS5_IJSG_SG_SF_EEENS5_IJNSR_ISG_SC_EES1J_EEEaSI_aSI_NS1D_6fusion15FusionCallbacksIS1H_NS1L_17LinearCombinationIaiaiLNS_15FloatRoundStyleE2EEES1I_S1K_JEEENS4_5SM1004TMEM4LOAD26SM100_TMEM_LOAD_32dp32b32xENS4_13SM90_TMA_LOADENS10_INS11_ILi2ELi4ELi3EEES14_NSR_INS5_IJS15_SG_EEENS5_IJSG_SC_EEEEEEENS4_39AutoVectorizingCopyWithAssumedAlignmentILi128EEENS4_14SM90_TMA_STOREES20_S22_S22_EEEvvEEEEvNT_6ParamsE --------------------------
	.section	.text._ZN7cutlass13device_kernelINS_4gemm6kernel13GemmUniversalIN4cute5tupleIJiiiiEEENS1_10collective13CollectiveMmaINS1_35MainloopSm100TmaUmmaWarpSpecializedILi18ELi2ELi4ENS5_IJNS4_1CILi2EEESB_NSA_ILi1EEEEEEEENS5_IJNSA_ILi128EEENSA_ILi64EEESF_EEEaNS5_IJlSC_lEEEaSI_NS4_8TiledMMAINS4_8MMA_AtomIJNS4_21SM100_MMA_S8_2x1SM_SSIaaiLi128ELi64ELNS4_4UMMA5MajorE0ELSN_0ELNSM_8SaturateE0EEEEEENS4_6LayoutINS5_IJSC_SC_SC_EEENS5_IJNSA_ILi0EEEST_ST_EEEEENS5_IJNS4_10UnderscoreESW_SW_EEEEENS4_28SM100_TMA_2SM_LOAD_MULTICASTENS4_14ComposedLayoutINS4_7SwizzleILi3ELi4ELi3EEENS4_18smem_ptr_flag_bitsILi8EEENSR_INS5_IJNSA_ILi8EEESF_EEENS5_IJSF_SC_EEEEEEEvNS4_8identityENS4_18SM100_TMA_2SM_LOADES19_vS1A_EENS_8epilogue10collective18CollectiveEpilogueINS1D_23Sm100TmaWarpSpecializedILi1ELi1ELi32ELb0ELb0EEEJNS5_IJSG_SG_SF_EEENS5_IJNSR_ISG_SC_EES1J_EEEaSI_aSI_NS1D_6fusion15FusionCallbacksIS1H_NS1L_17LinearCombinationIaiaiLNS_15FloatRoundStyleE2EEES1I_S1K_JEEENS4_5SM1004TMEM4LOAD26SM100_TMEM_LOAD_32dp32b32xENS4_13SM90_TMA_LOADENS10_INS11_ILi2ELi4ELi3EEES14_NSR_INS5_IJS15_SG_EEENS5_IJSG_SC_EEEEEEENS4_39AutoVectorizingCopyWithAssumedAlignmentILi128EEENS4_14SM90_TMA_STOREES20_S22_S22_EEEvvEEEEvNT_6ParamsE,"ax",@progbits
	.align	128
.text._ZN7cutlass13device_kernelINS_4gemm6kernel13GemmUniversalIN4cute5tupleIJiiiiEEENS1_10collective13CollectiveMmaINS1_35MainloopSm100TmaUmmaWarpSpecializedILi18ELi2ELi4ENS5_IJNS4_1CILi2EEESB_NSA_ILi1EEEEEEEENS5_IJNSA_ILi128EEENSA_ILi64EEESF_EEEaNS5_IJlSC_lEEEaSI_NS4_8TiledMMAINS4_8MMA_AtomIJNS4_21SM100_MMA_S8_2x1SM_SSIaaiLi128ELi64ELNS4_4UMMA5MajorE0ELSN_0ELNSM_8SaturateE0EEEEEENS4_6LayoutINS5_IJSC_SC_SC_EEENS5_IJNSA_ILi0EEEST_ST_EEEEENS5_IJNS4_10UnderscoreESW_SW_EEEEENS4_28SM100_TMA_2SM_LOAD_MULTICASTENS4_14ComposedLayoutINS4_7SwizzleILi3ELi4ELi3EEENS4_18smem_ptr_flag_bitsILi8EEENSR_INS5_IJNSA_ILi8EEESF_EEENS5_IJSF_SC_EEEEEEEvNS4_8identityENS4_18SM100_TMA_2SM_LOADES19_vS1A_EENS_8epilogue10collective18CollectiveEpilogueINS1D_23Sm100TmaWarpSpecializedILi1ELi1ELi32ELb0ELb0EEEJNS5_IJSG_SG_SF_EEENS5_IJNSR_ISG_SC_EES1J_EEEaSI_aSI_NS1D_6fusion15FusionCallbacksIS1H_NS1L_17LinearCombinationIaiaiLNS_15FloatRoundStyleE2EEES1I_S1K_JEEENS4_5SM1004TMEM4LOAD26SM100_TMEM_LOAD_32dp32b32xENS4_13SM90_TMA_LOADENS10_INS11_ILi2ELi4ELi3EEES14_NSR_INS5_IJS15_SG_EEENS5_IJSG_SC_EEEEEEENS4_39AutoVectorizingCopyWithAssumedAlignmentILi128EEENS4_14SM90_TMA_STOREES20_S22_S22_EEEvvEEEEvNT_6ParamsE:
        .type           _ZN7cutlass13device_kernelINS_4gemm6kernel13GemmUniversalIN4cute5tupleIJiiiiEEENS1_10collective13CollectiveMmaINS1_35MainloopSm100TmaUmmaWarpSpecializedILi18ELi2ELi4ENS5_IJNS4_1CILi2EEESB_NSA_ILi1EEEEEEEENS5_IJNSA_ILi128EEENSA_ILi64EEESF_EEEaNS5_IJlSC_lEEEaSI_NS4_8TiledMMAINS4_8MMA_AtomIJNS4_21SM100_MMA_S8_2x1SM_SSIaaiLi128ELi64ELNS4_4UMMA5MajorE0ELSN_0ELNSM_8SaturateE0EEEEEENS4_6LayoutINS5_IJSC_SC_SC_EEENS5_IJNSA_ILi0EEEST_ST_EEEEENS5_IJNS4_10UnderscoreESW_SW_EEEEENS4_28SM100_TMA_2SM_LOAD_MULTICASTENS4_14ComposedLayoutINS4_7SwizzleILi3ELi4ELi3EEENS4_18smem_ptr_flag_bitsILi8EEENSR_INS5_IJNSA_ILi8EEESF_EEENS5_IJSF_SC_EEEEEEEvNS4_8identityENS4_18SM100_TMA_2SM_LOADES19_vS1A_EENS_8epilogue10collective18CollectiveEpilogueINS1D_23Sm100TmaWarpSpecializedILi1ELi1ELi32ELb0ELb0EEEJNS5_IJSG_SG_SF_EEENS5_IJNSR_ISG_SC_EES1J_EEEaSI_aSI_NS1D_6fusion15FusionCallbacksIS1H_NS1L_17LinearCombinationIaiaiLNS_15FloatRoundStyleE2EEES1I_S1K_JEEENS4_5SM1004TMEM4LOAD26SM100_TMEM_LOAD_32dp32b32xENS4_13SM90_TMA_LOADENS10_INS11_ILi2ELi4ELi3EEES14_NSR_INS5_IJS15_SG_EEENS5_IJSG_SC_EEEEEEENS4_39AutoVectorizingCopyWithAssumedAlignmentILi128EEENS4_14SM90_TMA_STOREES20_S22_S22_EEEvvEEEEvNT_6ParamsE,@function
        .size           _ZN7cutlass13device_kernelINS_4gemm6kernel13GemmUniversalIN4cute5tupleIJiiiiEEENS1_10collective13CollectiveMmaINS1_35MainloopSm100TmaUmmaWarpSpecializedILi18ELi2ELi4ENS5_IJNS4_1CILi2EEESB_NSA_ILi1EEEEEEEENS5_IJNSA_ILi128EEENSA_ILi64EEESF_EEEaNS5_IJlSC_lEEEaSI_NS4_8TiledMMAINS4_8MMA_AtomIJNS4_21SM100_MMA_S8_2x1SM_SSIaaiLi128ELi64ELNS4_4UMMA5MajorE0ELSN_0ELNSM_8SaturateE0EEEEEENS4_6LayoutINS5_IJSC_SC_SC_EEENS5_IJNSA_ILi0EEEST_ST_EEEEENS5_IJNS4_10UnderscoreESW_SW_EEEEENS4_28SM100_TMA_2SM_LOAD_MULTICASTENS4_14ComposedLayoutINS4_7SwizzleILi3ELi4ELi3EEENS4_18smem_ptr_flag_bitsILi8EEENSR_INS5_IJNSA_ILi8EEESF_EEENS5_IJSF_SC_EEEEEEEvNS4_8identityENS4_18SM100_TMA_2SM_LOADES19_vS1A_EENS_8epilogue10collective18CollectiveEpilogueINS1D_23Sm100TmaWarpSpecializedILi1ELi1ELi32ELb0ELb0EEEJNS5_IJSG_SG_SF_EEENS5_IJNSR_ISG_SC_EES1J_EEEaSI_aSI_NS1D_6fusion15FusionCallbacksIS1H_NS1L_17LinearCombinationIaiaiLNS_15FloatRoundStyleE2EEES1I_S1K_JEEENS4_5SM1004TMEM4LOAD26SM100_TMEM_LOAD_32dp32b32xENS4_13SM90_TMA_LOADENS10_INS11_ILi2ELi4ELi3EEES14_NSR_INS5_IJS15_SG_EEENS5_IJSG_SC_EEEEEEENS4_39AutoVectorizingCopyWithAssumedAlignmentILi128EEENS4_14SM90_TMA_STOREES20_S22_S22_EEEvvEEEEvNT_6ParamsE,(.L_x_192 - _ZN7cutlass13device_kernelINS_4gemm6kernel13GemmUniversalIN4cute5tupleIJiiiiEEENS1_10collective13CollectiveMmaINS1_35MainloopSm100TmaUmmaWarpSpecializedILi18ELi2ELi4ENS5_IJNS4_1CILi2EEESB_NSA_ILi1EEEEEEEENS5_IJNSA_ILi128EEENSA_ILi64EEESF_EEEaNS5_IJlSC_lEEEaSI_NS4_8TiledMMAINS4_8MMA_AtomIJNS4_21SM100_MMA_S8_2x1SM_SSIaaiLi128ELi64ELNS4_4UMMA5MajorE0ELSN_0ELNSM_8SaturateE0EEEEEENS4_6LayoutINS5_IJSC_SC_SC_EEENS5_IJNSA_ILi0EEEST_ST_EEEEENS5_IJNS4_10UnderscoreESW_SW_EEEEENS4_28SM100_TMA_2SM_LOAD_MULTICASTENS4_14ComposedLayoutINS4_7SwizzleILi3ELi4ELi3EEENS4_18smem_ptr_flag_bitsILi8EEENSR_INS5_IJNSA_ILi8EEESF_EEENS5_IJSF_SC_EEEEEEEvNS4_8identityENS4_18SM100_TMA_2SM_LOADES19_vS1A_EENS_8epilogue10collective18CollectiveEpilogueINS1D_23Sm100TmaWarpSpecializedILi1ELi1ELi32ELb0ELb0EEEJNS5_IJSG_SG_SF_EEENS5_IJNSR_ISG_SC_EES1J_EEEaSI_aSI_NS1D_6fusion15FusionCallbacksIS1H_NS1L_17LinearCombinationIaiaiLNS_15FloatRoundStyleE2EEES1I_S1K_JEEENS4_5SM1004TMEM4LOAD26SM100_TMEM_LOAD_32dp32b32xENS4_13SM90_TMA_LOADENS10_INS11_ILi2ELi4ELi3EEES14_NSR_INS5_IJS15_SG_EEENS5_IJSG_SC_EEEEEEENS4_39AutoVectorizingCopyWithAssumedAlignmentILi128EEENS4_14SM90_TMA_STOREES20_S22_S22_EEEvvEEEEvNT_6ParamsE)
        .other          _ZN7cutlass13device_kernelINS_4gemm6kernel13GemmUniversalIN4cute5tupleIJiiiiEEENS1_10collective13CollectiveMmaINS1_35MainloopSm100TmaUmmaWarpSpecializedILi18ELi2ELi4ENS5_IJNS4_1CILi2EEESB_NSA_ILi1EEEEEEEENS5_IJNSA_ILi128EEENSA_ILi64EEESF_EEEaNS5_IJlSC_lEEEaSI_NS4_8TiledMMAINS4_8MMA_AtomIJNS4_21SM100_MMA_S8_2x1SM_SSIaaiLi128ELi64ELNS4_4UMMA5MajorE0ELSN_0ELNSM_8SaturateE0EEEEEENS4_6LayoutINS5_IJSC_SC_SC_EEENS5_IJNSA_ILi0EEEST_ST_EEEEENS5_IJNS4_10UnderscoreESW_SW_EEEEENS4_28SM100_TMA_2SM_LOAD_MULTICASTENS4_14ComposedLayoutINS4_7SwizzleILi3ELi4ELi3EEENS4_18smem_ptr_flag_bitsILi8EEENSR_INS5_IJNSA_ILi8EEESF_EEENS5_IJSF_SC_EEEEEEEvNS4_8identityENS4_18SM100_TMA_2SM_LOADES19_vS1A_EENS_8epilogue10collective18CollectiveEpilogueINS1D_23Sm100TmaWarpSpecializedILi1ELi1ELi32ELb0ELb0EEEJNS5_IJSG_SG_SF_EEENS5_IJNSR_ISG_SC_EES1J_EEEaSI_aSI_NS1D_6fusion15FusionCallbacksIS1H_NS1L_17LinearCombinationIaiaiLNS_15FloatRoundStyleE2EEES1I_S1K_JEEENS4_5SM1004TMEM4LOAD26SM100_TMEM_LOAD_32dp32b32xENS4_13SM90_TMA_LOADENS10_INS11_ILi2ELi4ELi3EEES14_NSR_INS5_IJS15_SG_EEENS5_IJSG_SC_EEEEEEENS4_39AutoVectorizingCopyWithAssumedAlignmentILi128EEENS4_14SM90_TMA_STOREES20_S22_S22_EEEvvEEEEvNT_6ParamsE,@"STO_CUDA_ENTRY STV_DEFAULT"
_ZN7cutlass13device_kernelINS_4gemm6kernel13GemmUniversalIN4cute5tupleIJiiiiEEENS1_10collective13CollectiveMmaINS1_35MainloopSm100TmaUmmaWarpSpecializedILi18ELi2ELi4ENS5_IJNS4_1CILi2EEESB_NSA_ILi1EEEEEEEENS5_IJNSA_ILi128EEENSA_ILi64EEESF_EEEaNS5_IJlSC_lEEEaSI_NS4_8TiledMMAINS4_8MMA_AtomIJNS4_21SM100_MMA_S8_2x1SM_SSIaaiLi128ELi64ELNS4_4UMMA5MajorE0ELSN_0ELNSM_8SaturateE0EEEEEENS4_6LayoutINS5_IJSC_SC_SC_EEENS5_IJNSA_ILi0EEEST_ST_EEEEENS5_IJNS4_10UnderscoreESW_SW_EEEEENS4_28SM100_TMA_2SM_LOAD_MULTICASTENS4_14ComposedLayoutINS4_7SwizzleILi3ELi4ELi3EEENS4_18smem_ptr_flag_bitsILi8EEENSR_INS5_IJNSA_ILi8EEESF_EEENS5_IJSF_SC_EEEEEEEvNS4_8identityENS4_18SM100_TMA_2SM_LOADES19_vS1A_EENS_8epilogue10collective18CollectiveEpilogueINS1D_23Sm100TmaWarpSpecializedILi1ELi1ELi32ELb0ELb0EEEJNS5_IJSG_SG_SF_EEENS5_IJNSR_ISG_SC_EES1J_EEEaSI_aSI_NS1D_6fusion15FusionCallbacksIS1H_NS1L_17LinearCombinationIaiaiLNS_15FloatRoundStyleE2EEES1I_S1K_JEEENS4_5SM1004TMEM4LOAD26SM100_TMEM_LOAD_32dp32b32xENS4_13SM90_TMA_LOADENS10_INS11_ILi2ELi4ELi3EEES14_NSR_INS5_IJS15_SG_EEENS5_IJSG_SC_EEEEEEENS4_39AutoVectorizingCopyWithAssumedAlignmentILi128EEENS4_14SM90_TMA_STOREES20_S22_S22_EEEvvEEEEvNT_6ParamsE:
[----:B------:R-:W1:Y:S01]  /*0000*/  LDC R1, c[0x0][0x37c] ;  /* 0x0000df00ff017b82 */ /* 0x000e620000000800 */
[----:B------:R-:W2:Y:S01]  /*0010*/  S2R R78, SR_TID.X ;  /* 0x00000000004e7919 */ /* 0x000ea20000002100 */
[----:B------:R-:W3:Y:S06]  /*0020*/  LDCU.64 UR8, c[0x0][0x890] ;  /* 0x00011200ff0877ac */ /* 0x000eec0008000a00 */
[----:B------:R-:W4:Y:S01]  /*0030*/  S2UR UR55, SR_CgaCtaId ;  /* 0x00000000003779c3 */ /* 0x000f220000008800 */
[----:B------:R-:W-:Y:S02]  /*0040*/  PRMT R81, RZ, 0x7610, R81 ;  /* 0x00007610ff517816 */ /* 0x000fe40000000051 */
[----:B------:R-:W-:Y:S01]  /*0050*/  ELECT P1, URZ, PT ;  /* 0x0000000000ff782f */ /* 0x000fe20003820000 */
[----:B---3--:R-:W-:-:S04]  /*0060*/  UISETP.NE.U32.AND UP0, UPT, UR8, URZ, UPT ;  /* 0x000000ff0800728c */ /* 0x008fc8000bf05070 */
[----:B------:R-:W-:Y:S02]  /*0070*/  UISETP.NE.AND.EX UP0, UPT, UR9, URZ, UPT, UP0 ;  /* 0x000000ff0900728c */ /* 0x000fe4000bf05300 */
[----:B----4-:R-:W-:Y:S02]  /*0080*/  ULOP3.LUT UR47, UR55, 0x1, URZ, 0xc0, !UPT ;  /* 0x00000001372f7892 */ /* 0x010fe4000f8ec0ff */
[----:B------:R-:W-:Y:S01]  /*0090*/  ULOP3.LUT UR48, UR55, 0x1, URZ, 0x3c, !UPT ;  /* 0x0000000137307892 */ /* 0x000fe2000f8e3cff */
[----:B--2---:R-:W-:-:S05]  /*00a0*/  SHF.R.U32.HI R82, RZ, 0x5, R78 ;  /* 0x00000005ff527819 */ /* 0x004fca000001164e */
[----:B------:R-:W2:Y:S02]  /*00b0*/  SHFL.IDX PT, R0, R82, RZ, 0x1f ;  /* 0x00001fff52007589 */ /* 0x000ea400000e0000 */
[----:B--2---:R-:W-:Y:S01]  /*00c0*/  R2UR UR18, R0 ;  /* 0x00000000001272ca */ /* 0x004fe200000e0000 */
[----:B-1----:R-:W-:-:S14]  /*00d0*/  BRA.U UP0, `(.L_x_0) ;  /* 0x0000000100307547 */ /* 0x002fdc000b800000 */
[----:B------:R-:W1:Y:S02]  /*00e0*/  LDCU.64 UR4, c[0x0][0x888] ;  /* 0x00011100ff0477ac */ /* 0x000e640008000a00 */
[----:B-1----:R-:W-:-:S04]  /*00f0*/  UISETP.NE.U32.AND UP0, UPT, UR4, URZ, UPT ;  /* 0x000000ff0400728c */ /* 0x002fc8000bf05070 */
[----:B------:R-:W-:-:S09]  /*0100*/  UISETP.NE.AND.EX UP0, UPT, UR5, URZ, UPT, UP0 ;  /* 0x000000ff0500728c */ /* 0x000fd2000bf05300 */
[----:B------:R-:W-:Y:S05]  /*0110*/  BRA.U !UP0, `(.L_x_1) ;  /* 0x0000000108147547 */ /* 0x000fea000b800000 */
[----:B------:R-:W1:Y:S01]  /*0120*/  LDC.64 R40, c[0x0][0x888] ;  /* 0x00022200ff287b82 */ /* 0x000e620000000a00 */
[----:B------:R-:W1:Y:S02]  /*0130*/  LDCU.64 UR4, c[0x0][0x358] ;  /* 0x00006b00ff0477ac */ /* 0x000e640008000a00 */
[----:B-1----:R1:W5:Y:S01]  /*0140*/  LDG.E R40, desc[UR4][R40.64] ;  /* 0x0000000428287981 */ /* 0x002362000c1e1900 */
[----:B------:R-:W-:Y:S01]  /*0150*/  HFMA2 R81, -RZ, RZ, 0, 5.9604644775390625e-08 ;  /* 0x00000001ff517431 */ /* 0x000fe200000001ff */
[----:B------:R-:W-:Y:S05]  /*0160*/  BRA `(.L_x_0) ;  /* 0x00000000000c7947 */ /* 0x000fea0003800000 */
.L_x_1:
[----:B------:R-:W1:Y:S01]  /*0170*/  LDCU UR4, c[0x0][0x880] ;  /* 0x00011000ff0477ac */ /* 0x000e620008000800 */
[----:B------:R-:W-:Y:S01]  /*0180*/  HFMA2 R81, -RZ, RZ, 0, 5.9604644775390625e-08 ;  /* 0x00000001ff517431 */ /* 0x000fe200000001ff */
[----:B-1----:R-:W-:-:S07]  /*0190*/  MOV R40, UR4 ;  /* 0x0000000400287c02 */ /* 0x002fce0008000f00 */
.L_x_0:
[----:B------:R-:W2:Y:S02]  /*01a0*/  LDCU.64 UR4, c[0x0][0x8b0] ;  /* 0x00011600ff0477ac */ /* 0x000ea40008000a00 */
[----:B--2---:R-:W-:-:S04]  /*01b0*/  UISETP.NE.U32.AND UP0, UPT, UR4, URZ, UPT ;  /* 0x000000ff0400728c */ /* 0x004fc8000bf05070 */
[----:B------:R-:W-:-:S09]  /*01c0*/  UISETP.NE.AND.EX UP0, UPT, UR5, URZ, UPT, UP0 ;  /* 0x000000ff0500728c */ /* 0x000fd2000bf05300 */
[----:B------:R-:W-:Y:S05]  /*01d0*/  BRA.U UP0, `(.L_x_2) ;  /* 0x0000000100287547 */ /* 0x000fea000b800000 */
[----:B------:R-:W2:Y:S02]  /*01e0*/  LDCU.64 UR4, c[0x0][0x8a8] ;  /* 0x00011500ff0477ac */ /* 0x000ea40008000a00 */
[----:B--2---:R-:W-:-:S04]  /*01f0*/  UISETP.NE.U32.AND UP0, UPT, UR4, URZ, UPT ;  /* 0x000000ff0400728c */ /* 0x004fc8000bf05070 */
[----:B------:R-:W-:-:S09]  /*0200*/  UISETP.NE.AND.EX UP0, UPT, UR5, URZ, UPT, UP0 ;  /* 0x000000ff0500728c */ /* 0x000fd2000bf05300 */
[----:B------:R-:W-:Y:S05]  /*0210*/  BRA.U !UP0, `(.L_x_3) ;  /* 0x0000000108107547 */ /* 0x000fea000b800000 */
[----:B------:R-:W2:Y:S01]  /*0220*/  LDC.64 R38, c[0x0][0x8a8] ;  /* 0x00022a00ff267b82 */ /* 0x000ea20000000a00 */
[----:B------:R-:W2:Y:S02]  /*0230*/  LDCU.64 UR4, c[0x0][0x358] ;  /* 0x00006b00ff0477ac */ /* 0x000ea40008000a00 */
[----:B--2---:R2:W5:Y:S01]  /*0240*/  LDG.E R38, desc[UR4][R38.64] ;  /* 0x0000000426267981 */ /* 0x004562000c1e1900 */
[----:B------:R-:W-:Y:S05]  /*0250*/  BRA `(.L_x_2) ;  /* 0x0000000000087947 */ /* 0x000fea0003800000 */
.L_x_3:
[----:B------:R-:W2:Y:S02]  /*0260*/  LDCU UR4, c[0x0][0x8a0] ;  /* 0x00011400ff0477ac */ /* 0x000ea40008000800 */
[----:B--2---:R-:W-:Y:S02]  /*0270*/  MOV R38, UR4 ;  /* 0x0000000400267c02 */ /* 0x004fe40008000f00 */
.L_x_2:
[----:B------:R-:W-:Y:S01]  /*0280*/  IMAD.U32 R0, RZ, RZ, UR18 ;  /* 0x00000012ff007e24 */ /* 0x000fe2000f8e00ff */
[----:B------:R-:W-:Y:S04]  /*0290*/  BSSY.RECONVERGENT B0, `(.L_x_4) ;  /* 0x000000c000007945 */ /* 0x000fe80003800200 */
[C---:B------:R-:W-:Y:S02]  /*02a0*/  ISETP.NE.OR P2, PT, R0.reuse, 0x1, !P1 ;  /* 0x000000010000780c */ /* 0x040fe40004f45670 */
[----:B------:R-:W-:-:S11]  /*02b0*/  ISETP.NE.OR P0, PT, R0, 0x3, !P1 ;  /* 0x000000030000780c */ /* 0x000fd60004f05670 */
[----:B------:R-:W-:Y:S05]  /*02c0*/  @P2 BRA `(.L_x_5) ;  /* 0x0000000000202947 */ /* 0x000fea0003800000 */
[----:B------:R-:W3:Y:S02]  /*02d0*/  LDCU.64 UR4, c[0x0][0x348] ;  /* 0x00006900ff0477ac */ /* 0x000ee40008000a00 */
[----:B---3--:R-:W-:Y:S02]  /*02e0*/  UIADD3 UR6, UP1, UPT, UR4, 0x80, URZ ;  /* 0x0000008004067890 */ /* 0x008fe4000ff3e0ff */
[----:B------:R-:W-:Y:S02]  /*02f0*/  UIADD3 UR4, UP0, UPT, UR4, 0x180, URZ ;  /* 0x0000018004047890 */ /* 0x000fe4000ff1e0ff */
[----:B------:R-:W-:Y:S02]  /*0300*/  UIADD3.X UR7, UPT, UPT, URZ, UR5, URZ, UP1, !UPT ;  /* 0x00000005ff077290 */ /* 0x000fe40008ffe4ff */
[----:B------:R-:W-:-:S07]  /*0310*/  UIADD3.X UR5, UPT, UPT, URZ, UR5, URZ, UP0, !UPT ;  /* 0x00000005ff057290 */ /* 0x000fce00087fe4ff */
[----:B------:R3:W-:Y:S02]  /*0320*/  UTMACCTL.PF [UR6] ;  /* 0x00000000060079b9 */ /* 0x0007e40008040000 */
[----:B------:R3:W-:Y:S02]  /*0330*/  UTMACCTL.PF [UR4] ;  /* 0x00000000040079b9 */ /* 0x0007e40008040000 */
[----:B---3--:R-:W-:Y:S01]  /*0340*/  NOP ;  /* 0x0000000000007918 */ /* 0x008fe20000000000 */
.L_x_5:
[----:B------:R-:W-:Y:S05]  /*0350*/  BSYNC.RECONVERGENT B0 ;  /* 0x0000000000007941 */ /* 0x000fea0003800200 */
.L_x_4:
[----:B------:R-:W-:Y:S04]  /*0360*/  BSSY.RECONVERGENT B0, `(.L_x_6) ;  /* 0x000000a000007945 */ /* 0x000fe80003800200 */
        /* <DEDUP_REMOVED lines=9> */
.L_x_7:
[----:B------:R-:W-:Y:S05]  /*0400*/  BSYNC.RECONVERGENT B0 ;  /* 0x0000000000007941 */ /* 0x000fea0003800200 */
.L_x_6:
[----:B------:R-:W3:Y:S01]  /*0410*/  LDCU.64 UR4, c[0x0][0x888] ;  /* 0x00011100ff0477ac */ /* 0x000ee20008000a00 */
[----:B------:R-:W-:Y:S02]  /*0420*/  UISETP.EQ.U32.AND UP1, UPT, UR8, URZ, UPT ;  /* 0x000000ff0800728c */ /* 0x000fe4000bf22070 */
[----:B------:R-:W-:Y:S02]  /*0430*/  UPLOP3.LUT UP3, UPT, UPT, UPT, UPT, 0x80, 0x8 ;  /* 0x000000000008789c */ /* 0x000fe40003f6f070 */
[----:B---3--:R-:W-:-:S04]  /*0440*/  UISETP.NE.U32.AND UP0, UPT, UR4, URZ, UPT ;  /* 0x000000ff0400728c */ /* 0x008fc8000bf05070 */
[----:B------:R-:W-:-:S04]  /*0450*/  UISETP.NE.AND.EX UP0, UPT, UR5, URZ, UPT, UP0 ;  /* 0x000000ff0500728c */ /* 0x000fc8000bf05300 */
[----:B------:R-:W-:-:S04]  /*0460*/  UISETP.EQ.OR.EX UP2, UPT, UR9, URZ, !UP0, UP1 ;  /* 0x000000ff0900728c */ /* 0x000fc8000c742710 */
[----:B------:R-:W-:-:S05]  /*0470*/  UP2UR UR61, UPR, URZ, 0x4 ;  /* 0x00000004ff3d7883 */ /* 0x000fca0008000000 */
[----:B------:R-:W-:Y:S07]  /*0480*/  BRA.U !UP2, `(.L_x_8) ;  /* 0x000000010a207547 */ /* 0x000fee000b800000 */
[----:B-----5:R-:W-:Y:S01]  /*0490*/  R2UR UR5, R40 ;  /* 0x00000000280572ca */ /* 0x020fe200000e0000 */
[----:B------:R-:W-:Y:S02]  /*04a0*/  UISETP.NE.U32.AND UP1, UPT, UR8, URZ, UPT ;  /* 0x000000ff0800728c */ /* 0x000fe4000bf25070 */
[----:B------:R-:W-:Y:S02]  /*04b0*/  USEL UR4, URZ, 0xffffffff, UP0 ;  /* 0xffffffffff047887 */ /* 0x000fe40008000000 */
[----:B------:R-:W-:-:S08]  /*04c0*/  UISETP.NE.AND.EX UP1, UPT, UR9, URZ, UPT, UP1 ;  /* 0x000000ff0900728c */ /* 0x000fd0000bf25310 */
[----:B------:R-:W-:-:S04]  /*04d0*/  UISETP.NE.AND UP0, UPT, UR5, URZ, UPT ;  /* 0x000000ff0500728c */ /* 0x000fc8000bf05270 */
[----:B------:R-:W-:-:S04]  /*04e0*/  @!UP1 USEL UR4, URZ, 0xffffffff, UP0 ;  /* 0xffffffffff049887 */ /* 0x000fc80008000000 */
[----:B------:R-:W-:-:S04]  /*04f0*/  ULOP3.LUT UR4, UR4, 0x1, URZ, 0xc0, !UPT ;  /* 0x0000000104047892 */ /* 0x000fc8000f8ec0ff */
[----:B------:R-:W-:-:S11]  /*0500*/  UISETP.NE.U32.AND UP3, UPT, UR4, 0x1, UPT ;  /* 0x000000010400788c */ /* 0x000fd6000bf65070 */
.L_x_8:
[----:B------:R-:W3:Y:S01]  /*0510*/  SHFL.IDX PT, R0, R82, RZ, 0x1f ;  /* 0x00001fff52007589 */ /* 0x000ee200000e0000 */
[----:B------:R-:W-:-:S04]  /*0520*/  UISETP.NE.AND UP0, UPT, UR18, 0x2, UPT ;  /* 0x000000021200788c */ /* 0x000fc8000bf05270 */
[----:B------:R-:W-:Y:S02]  /*0530*/  UISETP.EQ.AND UP1, UPT, UR47, URZ, !UP0 ;  /* 0x000000ff2f00728c */ /* 0x000fe4000c722270 */
[----:B------:R-:W-:-:S04]  /*0540*/  USEL UR34, URZ, 0x1, UP0 ;  /* 0x00000001ff227887 */ /* 0x000fc80008000000 */
[----:B------:R-:W-:Y:S02]  /*0550*/  PLOP3.LUT P3, PT, P1, PT, UP1, 0x80, 0x8 ;  /* 0x000000000008781c */ /* 0x000fe40000f6f018 */
[----:B---3--:R-:W-:-:S13]  /*0560*/  ISETP.NE.AND P0, PT, R0, RZ, PT ;  /* 0x000000ff0000720c */ /* 0x008fda0003f05270 */
[----:B------:R-:W-:Y:S05]  /*0570*/  @P0 BRA `(.L_x_9) ;  /* 0x0000000000d00947 */ /* 0x000fea0003800000 */
[----:B------:R-:W-:Y:S01]  /*0580*/  ELECT P0, URZ, PT ;  /* 0x0000000000ff782f */ /* 0x000fe20003800000 */
[----:B------:R-:W-:-:S12]  /*0590*/  BSSY.RECONVERGENT B0, `(.L_x_9) ;  /* 0x0000032000007945 */ /* 0x000fd80003800200 */
[----:B------:R-:W-:Y:S05]  /*05a0*/  @!P0 BRA `(.L_x_10) ;  /* 0x0000000000c08947 */ /* 0x000fea0003800000 */
[----:B------:R-:W-:Y:S01]  /*05b0*/  UMOV UR4, 0x400 ;  /* 0x0000040000047882 */ /* 0x000fe20000000000 */
[----:B------:R-:W-:Y:S01]  /*05c0*/  UMOV UR8, 0x1 ;  /* 0x0000000100087882 */ /* 0x000fe20000000000 */
[----:B------:R-:W-:Y:S01]  /*05d0*/  UMOV UR6, 0x2 ;  /* 0x0000000200067882 */ /* 0x000fe20000000000 */
[----:B------:R-:W-:Y:S02]  /*05e0*/  ULEA UR4, UR55, UR4, 0x18 ;  /* 0x0000000437047291 */ /* 0x000fe4000f8ec0ff */
[----:B------:R-:W-:-:S04]  /*05f0*/  UIADD3 UR8, UPT, UPT, -UR8, 0x100000, URZ ;  /* 0x0010000008087890 */ /* 0x000fc8000fffe1ff */
[----:B------:R-:W-:Y:S02]  /*0600*/  USHF.L.U32 UR9, UR8, 0xb, URZ ;  /* 0x0000000b08097899 */ /* 0x000fe400080006ff */
[----:B------:R-:W-:Y:S02]  /*0610*/  USHF.L.U32 UR8, UR8, 0x1, URZ ;  /* 0x0000000108087899 */ /* 0x000fe400080006ff */
[----:B------:R-:W-:-:S04]  /*0620*/  UIADD3 UR6, UPT, UPT, -UR6, 0x100000, URZ ;  /* 0x0010000006067890 */ /* 0x000fc8000fffe1ff */
[----:B------:R-:W-:Y:S02]  /*0630*/  USHF.L.U32 UR7, UR6, 0xb, URZ ;  /* 0x0000000b06077899 */ /* 0x000fe400080006ff */
[----:B------:R-:W-:Y:S01]  /*0640*/  USHF.L.U32 UR6, UR6, 0x1, URZ ;  /* 0x0000000106067899 */ /* 0x000fe200080006ff */
[----:B------:R-:W3:Y:S03]  /*0650*/  FENCE.VIEW.ASYNC.S ;  /* 0x00000000000073c6 */ /* 0x000ee60000000000 */
[----:B---3--:R3:W4:Y:S08]  /*0660*/  SYNCS.EXCH.64 URZ, [UR4], UR8 ;  /* 0x0000000804ff75b2 */ /* 0x0087300008000100 */
[----:B------:R3:W1:Y:S01]  /*0670*/  SYNCS.EXCH.64 URZ, [UR4+0x90], UR6 ;  /* 0x0000900604ff75b2 */ /* 0x0006620008000100 */
        /* <DEDUP_REMOVED lines=33> */
[----:B------:R3:W1:Y:S02]  /*0890*/  SYNCS.EXCH.64 URZ, [UR4+0x118], UR6 ;  /* 0x0001180604ff75b2 */ /* 0x0006640008000100 */
[----:B---34-:R-:W-:Y:S01]  /*08a0*/  NOP ;  /* 0x0000000000007918 */ /* 0x018fe20000000000 */
.L_x_10:
[----:B------:R-:W-:Y:S05]  /*08b0*/  BSYNC.RECONVERGENT B0 ;  /* 0x0000000000007941 */ /* 0x000fea0003800200 */
.L_x_9:
[----:B------:R-:W3:Y:S01]  /*08c0*/  SHFL.IDX PT, R0, R82, RZ, 0x1f ;  /* 0x00001fff52007589 */ /* 0x000ee200000e0000 */
[----:B------:R-:W-:Y:S01]  /*08d0*/  NOP ;  /* 0x0000000000007918 */ /* 0x000fe20000000000 */
[----:B---3--:R-:W-:-:S13]  /*08e0*/  ISETP.NE.AND P0, PT, R0, 0x1, PT ;  /* 0x000000010000780c */ /* 0x008fda0003f05270 */
[----:B------:R-:W-:Y:S05]  /*08f0*/  @P0 BRA `(.L_x_11) ;  /* 0x00000000003c0947 */ /* 0x000fea0003800000 */
        /* <DEDUP_REMOVED lines=10> */
[----:B------:R-:W-:Y:S01]  /*09a0*/  ELECT P0, URZ, PT ;  /* 0x0000000000ff782f */ /* 0x000fe20003800000 */
[----:B------:R-:W3:Y:S02]  /*09b0*/  FENCE.VIEW.ASYNC.S ;  /* 0x00000000000073c6 */ /* 0x000ee40000000000 */
[----:B---3--:R3:W4:Y:S08]  /*09c0*/  SYNCS.EXCH.64 URZ, [UR4+0x120], UR8 ;  /* 0x0001200804ff75b2 */ /* 0x0087300008000100 */
[----:B------:R3:W1:Y:S01]  /*09d0*/  SYNCS.EXCH.64 URZ, [UR4+0x128], UR6 ;  /* 0x0001280604ff75b2 */ /* 0x0006620008000100 */
[----:B------:R-:W-:Y:S01]  /*09e0*/  NOP ;  /* 0x0000000000007918 */ /* 0x000fe20000000000 */
.L_x_11:
[----:B------:R-:W2:Y:S01]  /*09f0*/  SHFL.IDX PT, R0, R82, RZ, 0x1f ;  /* 0x00001fff52007589 */ /* 0x000ea200000e0000 */
[----:B------:R-:W-:Y:S01]  /*0a00*/  NOP ;  /* 0x0000000000007918 */ /* 0x000fe20000000000 */
[----:B--2---:R-:W-:-:S13]  /*0a10*/  ISETP.NE.AND P0, PT, R0, 0x3, PT ;  /* 0x000000030000780c */ /* 0x004fda0003f05270 */
[----:B------:R-:W-:Y:S05]  /*0a20*/  @P0 BRA `(.L_x_12) ;  /* 0x00000000002c0947 */ /* 0x000fea0003800000 */
[----:B---3--:R-:W-:Y:S01]  /*0a30*/  UMOV UR6, 0x400 ;  /* 0x0000040000067882 */ /* 0x008fe20000000000 */
[----:B------:R-:W-:Y:S01]  /*0a40*/  UMOV UR4, 0x20 ;  /* 0x0000002000047882 */ /* 0x000fe20000000000 */
[----:B------:R-:W-:Y:S02]  /*0a50*/  ULEA UR6, UR55, UR6, 0x18 ;  /* 0x0000000637067291 */ /* 0x000fe4000f8ec0ff */
[----:B------:R-:W-:-:S04]  /*0a60*/  UIADD3 UR4, UPT, UPT, -UR4, 0x100000, URZ ;  /* 0x0010000004047890 */ /* 0x000fc8000fffe1ff */
[----:B------:R-:W-:Y:S02]  /*0a70*/  USHF.L.U32 UR5, UR4, 0xb, URZ ;  /* 0x0000000b04057899 */ /* 0x000fe400080006ff */
[----:B------:R-:W-:Y:S01]  /*0a80*/  USHF.L.U32 UR4, UR4, 0x1, URZ ;  /* 0x0000000104047899 */ /* 0x000fe200080006ff */
[----:B------:R-:W-:Y:S01]  /*0a90*/  ELECT P0, URZ, PT ;  /* 0x0000000000ff782f */ /* 0x000fe20003800000 */
[----:B------:R-:W2:Y:S10]  /*0aa0*/  FENCE.VIEW.ASYNC.S ;  /* 0x00000000000073c6 */ /* 0x000eb40000000000 */
[----:B--2---:R2:W3:Y:S01]  /*0ab0*/  SYNCS.EXCH.64 URZ, [UR6+0x130], UR4 ;  /* 0x0001300406ff75b2 */ /* 0x0044e20008000100 */
[----:B------:R2:W1:Y:S01]  /*0ac0*/  SYNCS.EXCH.64 URZ, [UR6+0x138], UR4 ;  /* 0x0001380406ff75b2 */ /* 0x0004620008000100 */
[----:B------:R-:W-:Y:S01]  /*0ad0*/  NOP ;  /* 0x0000000000007918 */ /* 0x000fe20000000000 */
.L_x_12:
[----:B------:R-:W4:Y:S01]  /*0ae0*/  SHFL.IDX PT, R0, R82, RZ, 0x1f ;  /* 0x00001fff52007589 */ /* 0x000f2200000e0000 */
[----:B------:R-:W-:Y:S01]  /*0af0*/  NOP ;  /* 0x0000000000007918 */ /* 0x000fe20000000000 */
[----:B----4-:R-:W-:-:S13]  /*0b00*/  ISETP.NE.AND P0, PT, R0, 0x4, PT ;  /* 0x000000040000780c */ /* 0x010fda0003f05270 */
[----:B------:R-:W-:Y:S05]  /*0b10*/  @P0 BRA `(.L_x_13) ;  /* 0x0000000000480947 */ /* 0x000fea0003800000 */
[----:B--23--:R-:W-:Y:S01]  /*0b20*/  UMOV UR4, 0x3a0 ;  /* 0x000003a000047882 */ /* 0x00cfe20000000000 */
[----:B------:R-:W-:Y:S01]  /*0b30*/  UMOV UR6, 0x400 ;  /* 0x0000040000067882 */ /* 0x000fe20000000000 */
[----:B------:R-:W-:Y:S01]  /*0b40*/  USEL UR4, UR4, 0x320, UP3 ;  /* 0x0000032004047887 */ /* 0x000fe20009800000 */
        /* <DEDUP_REMOVED lines=9> */
[----:B------:R-:W2:Y:S02]  /*0be0*/  FENCE.VIEW.ASYNC.S ;  /* 0x00000000000073c6 */ /* 0x000ea40000000000 */
[----:B--2---:R4:W2:Y:S08]  /*0bf0*/  SYNCS.EXCH.64 URZ, [UR6+0x140], UR8 ;  /* 0x0001400806ff75b2 */ /* 0x0048b00008000100 */
[----:B------:R4:W3:Y:S01]  /*0c00*/  SYNCS.EXCH.64 URZ, [UR6+0x150], UR4 ;  /* 0x0001500406ff75b2 */ /* 0x0008e20008000100 */
[----:B------:R4:W1:Y:S01]  /*0c10*/  SYNCS.EXCH.64 URZ, [UR6+0x148], UR8 ;  /* 0x0001480806ff75b2 */ /* 0x0008620008000100 */
[----:B------:R4:W1:Y:S02]  /*0c20*/  SYNCS.EXCH.64 URZ, [UR6+0x158], UR4 ;  /* 0x0001580406ff75b2 */ /* 0x0008640008000100 */
[----:B----4-:R-:W-:Y:S01]  /*0c30*/  NOP ;  /* 0x0000000000007918 */ /* 0x010fe20000000000 */
.L_x_13:
[----:B------:R-:W4:Y:S01]  /*0c40*/  SHFL.IDX PT, R0, R82, RZ, 0x1f ;  /* 0x00001fff52007589 */ /* 0x000f2200000e0000 */
[----:B------:R-:W-:Y:S01]  /*0c50*/  NOP ;  /* 0x0000000000007918 */ /* 0x000fe20000000000 */
[----:B----4-:R-:W-:-:S13]  /*0c60*/  ISETP.NE.AND P0, PT, R0, 0x5, PT ;  /* 0x000000050000780c */ /* 0x010fda0003f05270 */
[----:B------:R-:W-:Y:S05]  /*0c70*/  @P0 BRA `(.L_x_14) ;  /* 0x0000000000540947 */ /* 0x000fea0003800000 */
[----:B--23--:R-:W-:Y:S01]  /*0c80*/  UMOV UR4, 0x400 ;  /* 0x0000040000047882 */ /* 0x00cfe20000000000 */
        /* <DEDUP_REMOVED lines=14> */
[----:B------:R4:W1:Y:S01]  /*0d70*/  SYNCS.EXCH.64 URZ, [UR4+0x188], UR8 ;  /* 0x0001880804ff75b2 */ /* 0x0008620008000100 */
[----:B------:R4:W1:Y:S01]  /*0d80*/  SYNCS.EXCH.64 URZ, [UR4+0x170], UR6 ;  /* 0x0001700604ff75b2 */ /* 0x0008620008000100 */
[----:B------:R4:W1:Y:S01]  /*0d90*/  SYNCS.EXCH.64 URZ, [UR4+0x190], UR8 ;  /* 0x0001900804ff75b2 */ /* 0x0008620008000100 */
[----:B------:R4:W1:Y:S01]  /*0da0*/  SYNCS.EXCH.64 URZ, [UR4+0x178], UR6 ;  /* 0x0001780604ff75b2 */ /* 0x0008620008000100 */
[----:B------:R4:W1:Y:S02]  /*0db0*/  SYNCS.EXCH.64 URZ, [UR4+0x198], UR8 ;  /* 0x0001980804ff75b2 */ /* 0x0008640008000100 */
[----:B----4-:R-:W-:Y:S01]  /*0dc0*/  NOP ;  /* 0x0000000000007918 */ /* 0x010fe20000000000 */
.L_x_14:
[----:B------:R-:W4:Y:S01]  /*0dd0*/  SHFL.IDX PT, R0, R82, RZ, 0x1f ;  /* 0x00001fff52007589 */ /* 0x000f2200000e0000 */
[----:B------:R-:W-:Y:S01]  /*0de0*/  ISETP.NE.OR P1, PT, RZ, UR18, !P1 ;  /* 0x00000012ff007c0c */ /* 0x000fe2000cf25670 */
[----:B------:R-:W-:Y:S01]  /*0df0*/  NOP ;  /* 0x0000000000007918 */ /* 0x000fe20000000000 */
[----:B----4-:R-:W-:-:S13]  /*0e00*/  ISETP.NE.AND P0, PT, R0, 0x3, PT ;  /* 0x000000030000780c */ /* 0x010fda0003f05270 */
[----:B------:R-:W-:Y:S05]  /*0e10*/  @P0 BRA `(.L_x_15) ;  /* 0x0000000000340947 */ /* 0x000fea0003800000 */
[----:B--23--:R-:W-:Y:S01]  /*0e20*/  UMOV UR4, 0x400 ;  /* 0x0000040000047882 */ /* 0x00cfe20000000000 */
[----:B------:R-:W-:Y:S01]  /*0e30*/  UMOV UR6, 0x20 ;  /* 0x0000002000067882 */ /* 0x000fe20000000000 */
[----:B------:R-:W-:Y:S02]  /*0e40*/  ULEA UR4, UR55, UR4, 0x18 ;  /* 0x0000000437047291 */ /* 0x000fe4000f8ec0ff */
[----:B------:R-:W-:-:S04]  /*0e50*/  UIADD3 UR6, UPT, UPT, -UR6, 0x100000, URZ ;  /* 0x0010000006067890 */ /* 0x000fc8000fffe1ff */
[----:B------:R-:W-:Y:S02]  /*0e60*/  USHF.L.U32 UR7, UR6, 0xb, URZ ;  /* 0x0000000b06077899 */ /* 0x000fe400080006ff */
[----:B------:R-:W-:Y:S01]  /*0e70*/  USHF.L.U32 UR6, UR6, 0x1, URZ ;  /* 0x0000000106067899 */ /* 0x000fe200080006ff */
[----:B------:R-:W-:Y:S01]  /*0e80*/  ELECT P0, URZ, PT ;  /* 0x0000000000ff782f */ /* 0x000fe20003800000 */
[----:B------:R-:W2:Y:S10]  /*0e90*/  FENCE.VIEW.ASYNC.S ;  /* 0x00000000000073c6 */ /* 0x000eb40000000000 */
[----:B--2---:R4:W2:Y:S01]  /*0ea0*/  SYNCS.EXCH.64 URZ, [UR4+0x1a0], UR6 ;  /* 0x0001a00604ff75b2 */ /* 0x0048a20008000100 */
[----:B------:R4:W3:Y:S01]  /*0eb0*/  SYNCS.EXCH.64 URZ, [UR4+0x1b0], UR6 ;  /* 0x0001b00604ff75b2 */ /* 0x0008e20008000100 */
[----:B------:R4:W1:Y:S01]  /*0ec0*/  SYNCS.EXCH.64 URZ, [UR4+0x1a8], UR6 ;  /* 0x0001a80604ff75b2 */ /* 0x0008620008000100 */
[----:B------:R4:W1:Y:S02]  /*0ed0*/  SYNCS.EXCH.64 URZ, [UR4+0x1b8], UR6 ;  /* 0x0001b80604ff75b2 */ /* 0x0008640008000100 */
[----:B----4-:R-:W-:Y:S01]  /*0ee0*/  NOP ;  /* 0x0000000000007918 */ /* 0x010fe20000000000 */
.L_x_15:
[----:B------:R-:W-:Y:S01]  /*0ef0*/  VOTEU.ALL UP0, P1 ;  /* 0x0000000000ff7886 */ /* 0x000fe20000800000 */
[----:B--23--:R-:W-:Y:S01]  /*0f00*/  UMOV UR4, 0x20 ;  /* 0x0000002000047882 */ /* 0x00cfe20000000000 */
[----:B------:R-:W2:Y:S01]  /*0f10*/  LDCU UR7, c[0x0][0x36c] ;  /* 0x00006d80ff0777ac */ /* 0x000ea20008000800 */
[----:B------:R-:W-:Y:S01]  /*0f20*/  NOP ;  /* 0x0000000000007918 */ /* 0x000fe20000000000 */
[----:B------:R-:W-:Y:S01]  /*0f30*/  LOP3.LUT R0, R78, 0x1f, RZ, 0xc0, !PT ;  /* 0x0000001f4e007812 */ /* 0x000fe200078ec0ff */
[----:B------:R-:W-:Y:S01]  /*0f40*/  @!UP0 UMOV UR6, 0x400 ;  /* 0x0000040000068882 */ /* 0x000fe20000000000 */
[----:B------:R-:W-:-:S04]  /*0f50*/  @!UP0 UIADD3 UR4, UPT, UPT, -UR4, 0x100000, URZ ;  /* 0x0010000004048890 */ /* 0x000fc8000fffe1ff */
[----:B------:R-:W-:Y:S02]  /*0f60*/  @!UP0 USHF.L.U32 UR5, UR4, 0xb, URZ ;  /* 0x0000000b04058899 */ /* 0x000fe400080006ff */
[----:B------:R-:W-:Y:S02]  /*0f70*/  @!UP0 USHF.L.U32 UR4, UR4, 0x1, URZ ;  /* 0x0000000104048899 */ /* 0x000fe400080006ff */
[----:B------:R-:W-:Y:S01]  /*0f80*/  @!UP0 ULEA UR6, UR55, UR6, 0x18 ;  /* 0x0000000637068291 */ /* 0x000fe2000f8ec0ff */
[----:B------:R-:W-:Y:S01]  /*0f90*/  VOTEU.ALL UP0, P1 ;  /* 0x0000000000ff7886 */ /* 0x000fe20000800000 */
[----:B------:R-:W-:Y:S02]  /*0fa0*/  UISETP.NE.AND UP4, UPT, UR18, URZ, UPT ;  /* 0x000000ff1200728c */ /* 0x000fe4000bf85270 */
[----:B--2---:R-:W-:Y:S01]  /*0fb0*/  UISETP.EQ.U32.AND UP5, UPT, UR7, 0x1, UPT ;  /* 0x000000010700788c */ /* 0x004fe2000bfa2070 */
[----:B------:R-:W2:Y:S07]  /*0fc0*/  FENCE.VIEW.ASYNC.S ;  /* 0x00000000000073c6 */ /* 0x000eae0000000000 */
[----:B--2---:R2:W3:Y:S01]  /*0fd0*/  @!UP0 SYNCS.EXCH.64 URZ, [UR6+0x1c0], UR4 ;  /* 0x0001c00406ff85b2 */ /* 0x0044e20008000100 */
[----:B------:R-:W-:Y:S05]  /*0fe0*/  BRA.U !UP5, `(.L_x_16) ;  /* 0x000000010d087547 */ /* 0x000fea000b800000 */
[----:B-1-3--:R-:W-:Y:S01]  /*0ff0*/  UCGABAR_ARV ;  /* 0x00000000000079c7 */ /* 0x00afe20008000000 */
[----:B------:R-:W-:Y:S05]  /*1000*/  BRA `(.L_x_17) ;  /* 0x0000000000047947 */ /* 0x000fea0003800000 */
.L_x_16:
[----:B-1-3--:R-:W-:Y:S01]  /*1010*/  NOP ;  /* 0x0000000000007918 */ /* 0x00afe20000000000 */
.L_x_17:
[----:B------:R-:W1:Y:S01]  /*1020*/  S2UR UR28, SR_CTAID.X ;  /* 0x00000000001c79c3 */ /* 0x000e620000002500 */
[----:B------:R-:W-:-:S05]  /*1030*/  CS2R.32 R3, SR_CgaSize ;  /* 0x0000000000037805 */ /* 0x000fca0000008a00 */
[----:B------:R-:W-:-:S05]  /*1040*/  IMAD R3, R3, -0xa0, RZ ;  /* 0xffffff6003037824 */ /* 0x000fca00078e02ff */
[----:B--2---:R-:W-:-:S14]  /*1050*/  R2UR UR5, R3 ;  /* 0x00000000030572ca */ /* 0x004fdc00000e0000 */
[----:B------:R-:W2:Y:S01]  /*1060*/  LDCU UR5, c[0x0][UR5+0x2b0] ;  /* 0x00005600050577ac */ /* 0x000ea20008000800 */
[----:B------:R-:W-:-:S05]  /*1070*/  CS2R.32 R3, SR_CgaSize ;  /* 0x0000000000037805 */ /* 0x000fca0000008a00 */
[----:B------:R-:W-:-:S05]  /*1080*/  IMAD R3, R3, -0xa0, RZ ;  /* 0xffffff6003037824 */ /* 0x000fca00078e02ff */
[----:B------:R-:W-:-:S14]  /*1090*/  R2UR UR4, R3 ;  /* 0x00000000030472ca */ /* 0x000fdc00000e0000 */
[----:B------:R-:W3:Y:S01]  /*10a0*/  LDCU UR4, c[0x0][UR4+0x2b4] ;  /* 0x00005680040477ac */ /* 0x000ee20008000800 */
[----:B------:R-:W4:Y:S01]  /*10b0*/  S2UR UR7, SR_CTAID.Y ;  /* 0x00000000000779c3 */ /* 0x000f220000002600 */
[----:B------:R-:W3:Y:S01]  /*10c0*/  LDCU UR19, c[0x0][0xb24] ;  /* 0x00016480ff1377ac */ /* 0x000ee20008000800 */
[----:B------:R-:W-:-:S05]  /*10d0*/  CS2R.32 R3, SR_CgaSize ;  /* 0x0000000000037805 */ /* 0x000fca0000008a00 */
[----:B------:R-:W-:-:S05]  /*10e0*/  IMAD R3, R3, -0xa0, RZ ;  /* 0xffffff6003037824 */ /* 0x000fca00078e02ff */
[----:B------:R-:W-:-:S14]  /*10f0*/  R2UR UR60, R3 ;  /* 0x00000000033c72ca */ /* 0x000fdc00000e0000 */
[----:B------:R-:W3:Y:S01]  /*1100*/  LDCU UR60, c[0x0][UR60+0x2a0] ;  /* 0x000054003c3c77ac */ /* 0x000ee20008000800 */
[----:B------:R-:W1:Y:S01]  /*1110*/  S2UR UR36, SR_CTAID.Z ;  /* 0x00000000002479c3 */ /* 0x000e620000002700 */
[----:B------:R-:W-:-:S05]  /*1120*/  CS2R.32 R3, SR_CgaSize ;  /* 0x0000000000037805 */ /* 0x000fca0000008a00 */
[----:B------:R-:W-:-:S05]  /*1130*/  IMAD R3, R3, -0xa0, RZ ;  /* 0xffffff6003037824 */ /* 0x000fca00078e02ff */
[----:B------:R-:W-:-:S14]  /*1140*/  R2UR UR57, R3 ;  /* 0x00000000033972ca */ /* 0x000fdc00000e0000 */
[----:B------:R-:W3:Y:S01]  /*1150*/  LDCU UR57, c[0x0][UR57+0x2a4] ;  /* 0x00005480393977ac */ /* 0x000ee20008000800 */
[----:B------:R-:W-:Y:S02]  /*1160*/  UISETP.GT.U32.AND UP0, UPT, UR47, 0xffff, UPT ;  /* 0x0000ffff2f00788c */ /* 0x000fe4000bf04070 */
[----:B------:R-:W-:Y:S01]  /*1170*/  USHF.L.U32 UR24, UR55, 0xb, URZ ;  /* 0x0000000b37187899 */ /* 0x000fe200080006ff */
[----:B-1----:R-:W-:Y:S01]  /*1180*/  I2FP.F32.U32 R3, UR28 ;  /* 0x0000001c00037c45 */ /* 0x002fe20008201000 */
[----:B------:R-:W-:Y:S01]  /*1190*/  UMOV UR29, 0x5 ;  /* 0x00000005001d7882 */ /* 0x000fe20000000000 */
[----:B------:R-:W1:Y:S03]  /*11a0*/  LDCU UR40, c[0x0][0xb24] ;  /* 0x00016480ff2877ac */ /* 0x000e660008000800 */
[----:B--2---:R-:W-:Y:S01]  /*11b0*/  FMUL R3, R3, UR5 ;  /* 0x0000000503037c20 */ /* 0x004fe20008400000 */
[----:B------:R-:W-:Y:S01]  /*11c0*/  USEL UR5, UR47, 0xffff, !UP0 ;  /* 0x0000ffff2f057887 */ /* 0x000fe2000c000000 */
[----:B----4-:R-:W-:Y:S01]  /*11d0*/  I2FP.F32.U32 R2, UR7 ;  /* 0x0000000700027c45 */ /* 0x010fe20008201000 */
[----:B------:R-:W2:Y:S03]  /*11e0*/  LDCU UR27, c[0x0][0xb30] ;  /* 0x00016600ff1b77ac */ /* 0x000ea60008000800 */
[----:B------:R-:W4:Y:S01]  /*11f0*/  F2I.U32.TRUNC.NTZ R3, R3 ;  /* 0x0000000300037305 */ /* 0x000f22000020f000 */
[----:B---3--:R-:W-:Y:S01]  /*1200*/  FMUL R2, R2, UR4 ;  /* 0x0000000402027c20 */ /* 0x008fe20008400000 */
[----:B------:R-:W-:-:S02]  /*1210*/  ULOP3.LUT UR25, UR5, 0xffff, URZ, 0xc0, !UPT ;  /* 0x0000ffff05197892 */ /* 0x000fc4000f8ec0ff */
[----:B------:R-:W-:Y:S01]  /*1220*/  UISETP.GE.AND UP2, UPT, UR19, 0x1, UPT ;  /* 0x000000011300788c */ /* 0x000fe2000bf46270 */
[----:B------:R-:W-:-:S03]  /*1230*/  UMOV UR46, UR7 ;  /* 0x00000007002e7c82 */ /* 0x000fc60008000000 */
[----:B------:R-:W3:Y:S01]  /*1240*/  F2I.U32.TRUNC.NTZ R2, R2 ;  /* 0x0000000200027305 */ /* 0x000ee2000020f000 */
[----:B------:R-:W-:Y:S01]  /*1250*/  UMOV UR45, UR28 ;  /* 0x0000001c002d7c82 */ /* 0x000fe20008000000 */
[----:B----4-:R-:W-:Y:S02]  /*1260*/  R2UR UR4, R3 ;  /* 0x00000000030472ca */ /* 0x010fe400000e0000 */
[----:B------:R-:W-:Y:S02]  /*1270*/  PRMT R3, RZ, 0x7610, R3 ;  /* 0x00007610ff037816 */ /* 0x000fe40000000003 */
[----:B---3--:R-:W-:Y:S02]  /*1280*/  R2UR UR6, R2 ;  /* 0x00000000020672ca */ /* 0x008fe400000e0000 */
[----:B------:R-:W-:-:S07]  /*1290*/  PRMT R2, RZ, 0x7610, R2 ;  /* 0x00007610ff027816 */ /* 0x000fce0000000002 */
[----:B------:R-:W-:-:S04]  /*12a0*/  UIADD3 UR5, UPT, UPT, -UR4, URZ, URZ ;  /* 0x000000ff04057290 */ /* 0x000fc8000fffe1ff */
[----:B------:R-:W-:Y:S02]  /*12b0*/  UIMAD UR60, UR60, UR5, UR28 ;  /* 0x000000053c3c72a4 */ /* 0x000fe4000f8e021c */
[----:B------:R-:W-:-:S04]  /*12c0*/  UIADD3 UR4, UPT, UPT, -UR6, URZ, URZ ;  /* 0x000000ff06047290 */ /* 0x000fc8000fffe1ff */
[----:B------:R-:W-:Y:S01]  /*12d0*/  UIMAD UR57, UR57, UR4, UR7 ;  /* 0x00000004393972a4 */ /* 0x000fe2000f8e0207 */
[----:B-12---:R-:W-:Y:S11]  /*12e0*/  BRA.U UP4, `(.L_x_18) ;  /* 0x00000001043c7547 */ /* 0x006ff6000b800000 */
[----:B------:R-:W-:Y:S02]  /*12f0*/  UISETP.GT.U32.AND UP0, UPT, UR60, 0x1, UPT ;  /* 0x000000013c00788c */ /* 0x000fe4000bf04070 */
[----:B------:R-:W-:Y:S02]  /*1300*/  ULOP3.LUT UR4, UR60, 0xfffffffe, URZ, 0xc0, !UPT ;  /* 0xfffffffe3c047892 */ /* 0x000fe4000f8ec0ff */
[----:B------:R-:W-:Y:S02]  /*1310*/  UISETP.NE.AND UP1, UPT, UR57, URZ, UP0 ;  /* 0x000000ff3900728c */ /* 0x000fe40008725270 */
[----:B------:R-:W-:Y:S02]  /*1320*/  UISETP.NE.AND UP0, UPT, UR57, 0x1, UP0 ;  /* 0x000000013900788c */ /* 0x000fe40008705270 */
[----:B------:R-:W-:Y:S02]  /*1330*/  USEL UR7, URZ, 0x1, UP1 ;  /* 0x00000001ff077887 */ /* 0x000fe40008800000 */
[----:B------:R-:W-:-:S02]  /*1340*/  USEL UR6, URZ, 0x4, UP0 ;  /* 0x00000004ff067887 */ /* 0x000fc40008000000 */
[----:B------:R-:W-:Y:S02]  /*1350*/  USEL UR5, URZ, 0x2, UP1 ;  /* 0x00000002ff057887 */ /* 0x000fe40008800000 */
[----:B------:R-:W-:Y:S02]  /*1360*/  ULEA UR4, UR57, UR4, 0x1 ;  /* 0x0000000439047291 */ /* 0x000fe4000f8e08ff */
[----:B------:R-:W-:Y:S02]  /*1370*/  USEL UR8, URZ, 0x8, UP0 ;  /* 0x00000008ff087887 */ /* 0x000fe40008000000 */
[----:B------:R-:W-:-:S03]  /*1380*/  UIADD3 UR5, UPT, UPT, UR5, UR6, UR7 ;  /* 0x0000000605057290 */ /* 0x000fc6000fffe007 */
[----:B------:R-:W-:Y:S01]  /*1390*/  UMOV UR6, 0x3 ;  /* 0x0000000300067882 */ /* 0x000fe20000000000 */
[----:B------:R-:W-:Y:S02]  /*13a0*/  UIADD3 UR5, UPT, UPT, UR5, UR8, URZ ;  /* 0x0000000805057290 */ /* 0x000fe4000fffe0ff */
[----:B------:R-:W-:-:S04]  /*13b0*/  USHF.L.U32 UR4, UR6, UR4, URZ ;  /* 0x0000000406047299 */ /* 0x000fc800080006ff */
[----:B------:R-:W-:Y:S02]  /*13c0*/  MOV R3, UR5 ;  /* 0x0000000500037c02 */ /* 0x000fe40008000f00 */
[----:B------:R-:W-:Y:S02]  /*13d0*/  MOV R2, UR4 ;  /* 0x0000000400027c02 */ /* 0x000fe40008000f00 */
.L_x_18:
[----:B------:R-:W-:Y:S05]  /*13e0*/  BRA.U !UP2, `(.L_x_19) ;  /* 0x000000010ad47547 */ /* 0x000fea000b800000 */
[----:B------:R-:W1:Y:S01]  /*13f0*/  LDCU.128 UR20, c[0x0][0xb10] ;  /* 0x00016200ff1477ac */ /* 0x000e620008000c00 */
[----:B------:R-:W2:Y:S01]  /*1400*/  LDCU UR6, c[0x0][0x370] ;  /* 0x00006e00ff0677ac */ /* 0x000ea20008000800 */
[----:B------:R-:W3:Y:S01]  /*1410*/  LDCU UR5, c[0x0][0x374] ;  /* 0x00006e80ff0577ac */ /* 0x000ee20008000800 */
[----:B------:R-:W4:Y:S01]  /*1420*/  LDCU UR26, c[0x0][0xb0c] ;  /* 0x00016180ff1a77ac */ /* 0x000f220008000800 */
[----:B------:R-:W4:Y:S01]  /*1430*/  LDCU UR4, c[0x0][0xb20] ;  /* 0x00016400ff0477ac */ /* 0x000f220008000800 */
[----:B------:R-:W4:Y:S01]  /*1440*/  LDCU.64 UR8, c[0x0][0xb28] ;  /* 0x00016500ff0877ac */ /* 0x000f220008000a00 */
[----:B-1----:R-:W-:Y:S02]  /*1450*/  UISETP.NE.AND UP0, UPT, UR22, 0x1, UPT ;  /* 0x000000011600788c */ /* 0x002fe4000bf05270 */
[----:B---3--:R-:W-:Y:S02]  /*1460*/  UIMAD.WIDE.U32 UR10, UR5, UR23, URZ ;  /* 0x00000017050a72a5 */ /* 0x008fe4000f8e00ff */
[----:B--2---:R-:W-:-:S02]  /*1470*/  UIMAD.WIDE.U32 UR12, UR6, UR20, URZ ;  /* 0x00000014060c72a5 */ /* 0x004fc4000f8e00ff */
[----:B----4-:R-:W-:Y:S02]  /*1480*/  UISETP.NE.AND UP1, UPT, UR26, 0x1, UPT ;  /* 0x000000011a00788c */ /* 0x010fe4000bf25270 */
[----:B------:R-:W-:Y:S01]  /*1490*/  UISETP.NE.AND UP2, UPT, UR19, 0x1, UPT ;  /* 0x000000011300788c */ /* 0x000fe2000bf45270 */
[----:B------:R-:W-:Y:S02]  /*14a0*/  UMOV UR10, UR11 ;  /* 0x0000000b000a7c82 */ /* 0x000fe40008000000 */
[----:B------:R-:W-:Y:S01]  /*14b0*/  UMOV UR12, UR13 ;  /* 0x0000000d000c7c82 */ /* 0x000fe20008000000 */
[----:B------:R-:W-:Y:S02]  /*14c0*/  @UP0 USHF.R.U32.HI UR5, URZ, UR4, UR10 ;  /* 0x00000004ff050299 */ /* 0x000fe4000801160a */
[----:B------:R-:W-:Y:S02]  /*14d0*/  UIMAD.WIDE.U32 UR16, UR46, UR23, URZ ;  /* 0x000000172e1072a5 */ /* 0x000fe4000f8e00ff */
[----:B------:R-:W-:-:S02]  /*14e0*/  UIMAD.WIDE.U32 UR10, UR5, UR8, URZ ;  /* 0x00000008050a72a5 */ /* 0x000fc4000f8e00ff */
[----:B------:R-:W-:Y:S02]  /*14f0*/  @UP1 USHF.R.U32.HI UR6, URZ, UR21, UR12 ;  /* 0x00000015ff061299 */ /* 0x000fe4000801160c */
[----:B------:R-:W-:Y:S02]  /*1500*/  UIMAD.WIDE.U32 UR14, UR28, UR20, URZ ;  /* 0x000000141c0e72a5 */ /* 0x000fe4000f8e00ff */
[----:B------:R-:W-:Y:S01]  /*1510*/  UIMAD.WIDE.U32 UR12, UR6, UR8, URZ ;  /* 0x00000008060c72a5 */ /* 0x000fe2000f8e00ff */
[----:B------:R-:W-:Y:S01]  /*1520*/  UMOV UR16, UR17 ;  /* 0x0000001100107c82 */ /* 0x000fe20008000000 */
[----:B------:R-:W-:Y:S01]  /*1530*/  UMOV UR10, UR11 ;  /* 0x0000000b000a7c82 */ /* 0x000fe20008000000 */
[----:B------:R-:W-:Y:S02]  /*1540*/  USHF.R.U32.HI UR16, URZ, UR4, UR16 ;  /* 0x00000004ff107299 */ /* 0x000fe40008011610 */
[----:B------:R-:W-:Y:S02]  /*1550*/  @UP2 USHF.R.U32.HI UR5, URZ, UR9, UR10 ;  /* 0x00000009ff052299 */ /* 0x000fe4000801160a */
[----:B------:R-:W-:Y:S01]  /*1560*/  UMOV UR7, UR13 ;  /* 0x0000000d00077c82 */ /* 0x000fe20008000000 */
[----:B------:R-:W-:Y:S01]  /*1570*/  UMOV UR14, UR15 ;  /* 0x0000000f000e7c82 */ /* 0x000fe20008000000 */
[----:B------:R-:W-:-:S02]  /*1580*/  @UP2 USHF.R.U32.HI UR6, URZ, UR9, UR7 ;  /* 0x00000009ff062299 */ /* 0x000fc40008011607 */
[----:B------:R-:W-:Y:S02]  /*1590*/  USHF.R.U32.HI UR14, URZ, UR21, UR14 ;  /* 0x00000015ff0e7299 */ /* 0x000fe4000801160e */
[----:B------:R-:W-:Y:S02]  /*15a0*/  USEL UR4, UR46, UR16, !UP0 ;  /* 0x000000102e047287 */ /* 0x000fe4000c000000 */
[----:B------:R-:W-:Y:S02]  /*15b0*/  UIMAD UR7, UR5, UR19, URZ ;  /* 0x00000013050772a4 */ /* 0x000fe4000f8e02ff */
[----:B------:R-:W-:Y:S02]  /*15c0*/  USEL UR5, UR28, UR14, !UP1 ;  /* 0x0000000e1c057287 */ /* 0x000fe4000c800000 */
[----:B------:R-:W-:Y:S02]  /*15d0*/  UIMAD UR12, UR6, UR19, URZ ;  /* 0x00000013060c72a4 */ /* 0x000fe4000f8e02ff */
[----:B------:R-:W-:-:S02]  /*15e0*/  UISETP.GE.AND UP0, UPT, UR4, UR7, UPT ;  /* 0x000000070400728c */ /* 0x000fc4000bf06270 */
[----:B------:R-:W-:Y:S02]  /*15f0*/  UIMAD.WIDE.U32 UR10, UR4, UR8, URZ ;  /* 0x00000008040a72a5 */ /* 0x000fe4000f8e00ff */
[----:B------:R-:W-:Y:S02]  /*1600*/  UISETP.GE.OR UP0, UPT, UR5, UR12, UP0 ;  /* 0x0000000c0500728c */ /* 0x000fe40008706670 */
[----:B------:R-:W-:Y:S02]  /*1610*/  UIMAD.WIDE.U32 UR12, UR5, UR8, URZ ;  /* 0x00000008050c72a5 */ /* 0x000fe4000f8e00ff */
[----:B------:R-:W-:Y:S01]  /*1620*/  UIADD3 UR10, UPT, UPT, -UR4, URZ, URZ ;  /* 0x000000ff040a7290 */ /* 0x000fe2000fffe1ff */
[----:B------:R-:W-:Y:S01]  /*1630*/  UMOV UR8, UR11 ;  /* 0x0000000b00087c82 */ /* 0x000fe20008000000 */
[----:B------:R-:W-:Y:S02]  /*1640*/  UIADD3 UR45, UPT, UPT, -UR5, URZ, URZ ;  /* 0x000000ff052d7290 */ /* 0x000fe4000fffe1ff */
[----:B------:R-:W-:-:S03]  /*1650*/  USHF.R.U32.HI UR8, URZ, UR9, UR8 ;  /* 0x00000009ff087299 */ /* 0x000fc60008011608 */
[----:B------:R-:W-:Y:S01]  /*1660*/  @!UP0 UMOV UR7, UR13 ;  /* 0x0000000d00078c82 */ /* 0x000fe20008000000 */
[----:B------:R-:W-:Y:S02]  /*1670*/  UIMAD UR46, UR22, UR10, UR46 ;  /* 0x0000000a162e72a4 */ /* 0x000fe4000f8e022e */
[----:B------:R-:W-:Y:S02]  /*1680*/  USEL UR8, UR4, UR8, !UP2 ;  /* 0x0000000804087287 */ /* 0x000fe4000d000000 */
[----:B------:R-:W-:Y:S02]  /*1690*/  @!UP0 USHF.R.U32.HI UR7, URZ, UR9, UR7 ;  /* 0x00000009ff078299 */ /* 0x000fe40008011607 */
[----:B------:R-:W-:Y:S02]  /*16a0*/  UIADD3 UR9, UPT, UPT, -UR8, URZ, URZ ;  /* 0x000000ff08097290 */ /* 0x000fe4000fffe1ff */
[----:B------:R-:W-:Y:S02]  /*16b0*/  @!UP0 USEL UR7, UR5, UR7, !UP2 ;  /* 0x0000000705078287 */ /* 0x000fe4000d000000 */
[----:B------:R-:W-:-:S02]  /*16c0*/  UIMAD UR9, UR19, UR9, UR4 ;  /* 0x00000009130972a4 */ /* 0x000fc4000f8e0204 */
[----:B------:R-:W-:Y:S02]  /*16d0*/  @!UP0 UIADD3 UR8, UPT, UPT, UR8, -UR7, URZ ;  /* 0x8000000708088290 */ /* 0x000fe4000fffe0ff */
[----:B------:R-:W-:Y:S02]  /*16e0*/  @!UP0 UIMAD UR6, UR9, UR6, UR7 ;  /* 0x00000006090682a4 */ /* 0x000fe4000f8e0207 */
[----:B------:R-:W-:Y:S02]  /*16f0*/  @!UP0 UIMAD UR4, UR8, UR19, UR5 ;  /* 0x00000013080482a4 */ /* 0x000fe4000f8e0205 */
[----:B------:R-:W-:Y:S02]  /*1700*/  UIMAD UR45, UR26, UR45, UR28 ;  /* 0x0000002d1a2d72a4 */ /* 0x000fe4000f8e021c */
[----:B------:R-:W-:Y:S01]  /*1710*/  UIMAD UR46, UR4, UR22, UR46 ;  /* 0x00000016042e72a4 */ /* 0x000fe2000f8e022e */
[----:B------:R-:W-:Y:S02]  /*1720*/  @!UP0 UMOV UR5, UR6 ;  /* 0x0000000600058c82 */ /* 0x000fe40008000000 */
[----:B------:R-:W-:-:S12]  /*1730*/  UIMAD UR45, UR5, UR26, UR45 ;  /* 0x0000001a052d72a4 */ /* 0x000fd8000f8e022d */
.L_x_19:
[----:B------:R-:W-:Y:S02]  /*1740*/  UISETP.NE.AND UP1, UPT, UR27, 0x1, UPT ;  /* 0x000000011b00788c */ /* 0x000fe4000bf25270 */
[----:B------:R-:W-:Y:S02]  /*1750*/  UISETP.NE.AND UP0, UPT, UR18, 0x2, UPT ;  /* 0x000000021200788c */ /* 0x000fe4000bf05270 */
[----:B------:R-:W-:Y:S02]  /*1760*/  ULOP3.LUT UR24, UR24, 0x1000, URZ, 0xc0, !UPT ;  /* 0x0000100018187892 */ /* 0x000fe4000f8ec0ff */
[----:B------:R-:W-:-:S03]  /*1770*/  USHF.L.U32 UR21, UR29, UR25, URZ ;  /* 0x000000191d157299 */ /* 0x000fc600080006ff */
[----:B------:R-:W-:Y:S09]  /*1780*/  BRA.U UP1, `(.L_x_20) ;  /* 0x0000000101447547 */ /* 0x000ff2000b800000 */
[----:B------:R-:W1:Y:S01]  /*1790*/  LDCU.128 UR8, c[0x0][0xb10] ;  /* 0x00016200ff0877ac */ /* 0x000e620008000c00 */
[----:B------:R-:W2:Y:S01]  /*17a0*/  LDCU UR12, c[0x0][0xb0c] ;  /* 0x00016180ff0c77ac */ /* 0x000ea20008000800 */
[----:B------:R-:W3:Y:S01]  /*17b0*/  LDCU UR13, c[0x0][0xb20] ;  /* 0x00016400ff0d77ac */ /* 0x000ee20008000800 */
[----:B-1----:R-:W-:Y:S02]  /*17c0*/  UIMAD.WIDE.U32 UR6, UR45, UR8, URZ ;  /* 0x000000082d0672a5 */ /* 0x002fe4000f8e00ff */
[----:B------:R-:W-:Y:S02]  /*17d0*/  UIMAD.WIDE.U32 UR4, UR46, UR11, URZ ;  /* 0x0000000b2e0472a5 */ /* 0x000fe4000f8e00ff */
[----:B--2---:R-:W-:Y:S02]  /*17e0*/  UISETP.NE.AND UP2, UPT, UR12, 0x1, UPT ;  /* 0x000000010c00788c */ /* 0x004fe4000bf45270 */
[----:B------:R-:W-:Y:S01]  /*17f0*/  UISETP.NE.AND UP1, UPT, UR10, 0x1, UPT ;  /* 0x000000010a00788c */ /* 0x000fe2000bf25270 */
[----:B------:R-:W-:-:S02]  /*1800*/  UMOV UR6, UR7 ;  /* 0x0000000700067c82 */ /* 0x000fc40008000000 */
[----:B------:R-:W-:Y:S01]  /*1810*/  UMOV UR4, UR5 ;  /* 0x0000000500047c82 */ /* 0x000fe20008000000 */
[----:B------:R-:W-:Y:S02]  /*1820*/  USHF.R.U32.HI UR6, URZ, UR9, UR6 ;  /* 0x00000009ff067299 */ /* 0x000fe40008011606 */
[----:B---3--:R-:W-:Y:S02]  /*1830*/  USHF.R.U32.HI UR4, URZ, UR13, UR4 ;  /* 0x0000000dff047299 */ /* 0x008fe40008011604 */
[----:B------:R-:W-:Y:S02]  /*1840*/  USEL UR5, UR45, UR6, !UP2 ;  /* 0x000000062d057287 */ /* 0x000fe4000d000000 */
[----:B------:R-:W-:-:S04]  /*1850*/  USEL UR4, UR46, UR4, !UP1 ;  /* 0x000000042e047287 */ /* 0x000fc8000c800000 */
[----:B------:R-:W-:Y:S02]  /*1860*/  UIADD3 UR6, UPT, UPT, -UR4, UR5, URZ ;  /* 0x0000000504067290 */ /* 0x000fe4000fffe1ff */
[----:B------:R-:W-:Y:S02]  /*1870*/  UIADD3 UR4, UPT, UPT, UR4, -UR5, URZ ;  /* 0x8000000504047290 */ /* 0x000fe4000fffe0ff */
[----:B------:R-:W-:Y:S02]  /*1880*/  UIMAD UR46, UR6, UR10, UR46 ;  /* 0x0000000a062e72a4 */ /* 0x000fe4000f8e022e */
[----:B------:R-:W-:-:S12]  /*1890*/  UIMAD UR45, UR4, UR12, UR45 ;  /* 0x0000000c042d72a4 */ /* 0x000fd8000f8e022d */
.L_x_20:
[----:B------:R-:W-:Y:S05]  /*18a0*/  BRA.U !UP5, `(.L_x_21) ;  /* 0x000000010d0c7547 */ /* 0x000fea000b800000 */
[----:B------:R-:W-:Y:S01]  /*18b0*/  UCGABAR_WAIT ;  /* 0x0000000000007dc7 */ /* 0x000fe20008000000 */
[----:B------:R-:W-:Y:S01]  /*18c0*/  CCTL.IVALL ;  /* 0x00000000ff00798f */ /* 0x000fe20002000000 */
[----:B------:R-:W-:Y:S05]  /*18d0*/  BRA `(.L_x_22) ;  /* 0x0000000000047947 */ /* 0x000fea0003800000 */
.L_x_21:
[----:B------:R-:W-:Y:S06]  /*18e0*/  BAR.SYNC.DEFER_BLOCKING 0x0 ;  /* 0x0000000000007b1d */ /* 0x000fec0000010000 */
.L_x_22:
[----:B------:R-:W-:Y:S05]  /*18f0*/  BRA.U UP0, `(.L_x_23) ;  /* 0x0000001900e07547 */ /* 0x000fea000b800000 */
[----:B------:R-:W1:Y:S01]  /*1900*/  LDCU UR6, c[0x0][0x38c] ;  /* 0x00007180ff0677ac */ /* 0x000e620008000800 */
[----:B------:R-:W-:Y:S01]  /*1910*/  PLOP3.LUT P1, PT, PT, PT, UP3, 0x80, 0x8 ;  /* 0x000000000008781c */ /* 0x000fe20003f2f038 */
[----:B------:R-:W-:Y:S01]  /*1920*/  IMAD.MOV.U32 R12, RZ, RZ, 0x1 ;  /* 0x00000001ff0c7424 */ /* 0x000fe200078e00ff */
[----:B------:R-:W-:Y:S01]  /*1930*/  ISETP.NE.AND P2, PT, R0, RZ, P3 ;  /* 0x000000ff0000720c */ /* 0x000fe20001f45270 */
[----:B------:R-:W-:Y:S01]  /*1940*/  USHF.L.U32 UR7, UR28, 0x6, URZ ;  /* 0x000000061c077899 */ /* 0x000fe200080006ff */
[----:B------:R-:W-:Y:S01]  /*1950*/  PLOP3.LUT P1, PT, P1, PT, PT, 0x8, 0x80 ;  /* 0x000000000080781c */ /* 0x000fe20000f2e170 */
[----:B------:R-:W-:Y:S01]  /*1960*/  USHF.L.U32 UR48, UR28, 0x5, URZ ;  /* 0x000000051c307899 */ /* 0x000fe200080006ff */
[----:B------:R-:W-:Y:S01]  /*1970*/  CS2R R10, SRZ ;  /* 0x00000000000a7805 */ /* 0x000fe2000001ff00 */
[----:B------:R-:W-:Y:S01]  /*1980*/  UISETP.NE.AND UP1, UPT, UR18, URZ, UPT ;  /* 0x000000ff1200728c */ /* 0x000fe2000bf25270 */
[----:B------:R-:W-:Y:S01]  /*1990*/  IMAD.MOV.U32 R9, RZ, RZ, RZ ;  /* 0x000000ffff097224 */ /* 0x000fe200078e00ff */
[----:B------:R-:W2:Y:S01]  /*19a0*/  LDCU UR39, c[0x0][0x370] ;  /* 0x00006e00ff2777ac */ /* 0x000ea20008000800 */
[----:B------:R-:W-:Y:S01]  /*19b0*/  IMAD.MOV.U32 R8, RZ, RZ, 0x1 ;  /* 0x00000001ff087424 */ /* 0x000fe200078e00ff */
[----:B------:R-:W3:Y:S01]  /*19c0*/  LDCU.64 UR26, c[0x0][0x348] ;  /* 0x00006900ff1a77ac */ /* 0x000ee20008000a00 */
[----:B-1----:R-:W-:-:S02]  /*19d0*/  UIADD3 UR5, UPT, UPT, UR6, 0x7f, URZ ;  /* 0x0000007f06057890 */ /* 0x002fc4000fffe0ff */
[----:B------:R-:W-:Y:S02]  /*19e0*/  UIADD3 UR49, UPT, UPT, UR6, 0xfe, URZ ;  /* 0x000000fe06317890 */ /* 0x000fe4000fffe0ff */
[----:B------:R-:W-:Y:S01]  /*19f0*/  USHF.R.S32.HI UR4, URZ, 0x1f, UR5 ;  /* 0x0000001fff047899 */ /* 0x000fe20008011405 */
[----:B------:R-:W1:Y:S03]  /*1a00*/  LDCU UR38, c[0x0][0x374] ;  /* 0x00006e80ff2677ac */ /* 0x000e660008000800 */
[----:B------:R-:W-:Y:S02]  /*1a10*/  ULEA.HI UR4, UR4, UR5, URZ, 0x7 ;  /* 0x0000000504047291 */ /* 0x000fe4000f8f38ff */
[----:B------:R-:W-:Y:S02]  /*1a20*/  UIADD3 UR5, UPT, UPT, UR6, -0x1, URZ ;  /* 0xffffffff06057890 */ /* 0x000fe4000fffe0ff */
[----:B------:R-:W-:-:S02]  /*1a30*/  USHF.R.S32.HI UR42, URZ, 0x7, UR4 ;  /* 0x00000007ff2a7899 */ /* 0x000fc40008011404 */
[----:B------:R-:W-:Y:S02]  /*1a40*/  UISETP.GE.U32.AND UP2, UPT, UR5, -0xff, UPT ;  /* 0xffffff010500788c */ /* 0x000fe4000bf46070 */
[----:B------:R-:W-:Y:S02]  /*1a50*/  UISETP.LT.U32.AND UP0, UPT, UR42, 0x12, UPT ;  /* 0x000000122a00788c */ /* 0x000fe4000bf01070 */
[----:B------:R-:W-:Y:S02]  /*1a60*/  ULOP3.LUT UR5, UR7, 0x40, URZ, 0xc0, !UPT ;  /* 0x0000004007057892 */ /* 0x000fe4000f8ec0ff */
[----:B------:R-:W-:Y:S02]  /*1a70*/  USEL UR41, UR42, 0x12, UP0 ;  /* 0x000000122a297887 */ /* 0x000fe40008000000 */
[----:B------:R-:W-:Y:S02]  /*1a80*/  ULEA.HI UR44, UR24, UR5, URZ, 0x19 ;  /* 0x00000005182c7291 */ /* 0x000fe4000f8fc8ff */
[----:B------:R-:W-:-:S02]  /*1a90*/  UIADD3 UR4, UPT, UPT, UR41, -0x1, URZ ;  /* 0xffffffff29047890 */ /* 0x000fc4000fffe0ff */
[----:B------:R-:W-:Y:S02]  /*1aa0*/  @UP2 UIADD3 UR4, UPT, UPT, UR41, URZ, URZ ;  /* 0x000000ff29042290 */ /* 0x000fe4000fffe0ff */
[----:B------:R-:W-:Y:S02]  /*1ab0*/  ULOP3.LUT UR48, UR48, 0x20, URZ, 0xc0, !UPT ;  /* 0x0000002030307892 */ /* 0x000fe4000f8ec0ff */
[----:B------:R-:W-:Y:S02]  /*1ac0*/  USEL UR25, UR34, 0x2, UP1 ;  /* 0x0000000222197887 */ /* 0x000fe40008800000 */
[----:B------:R-:W-:Y:S02]  /*1ad0*/  UIADD3 UR47, UPT, UPT, UR42, -UR41, URZ ;  /* 0x800000292a2f7290 */ /* 0x000fe4000fffe0ff */
[----:B------:R-:W-:Y:S02]  /*1ae0*/  UIADD3 UR28, UPT, UPT, UR4, 0x1, URZ ;  /* 0x00000001041c7890 */ /* 0x000fe4000fffe0ff */
[----:B------:R-:W-:Y:S01]  /*1af0*/  UIADD3 UR43, UPT, UPT, -UR4, URZ, URZ ;  /* 0x000000ff042b7290 */ /* 0x000fe2000fffe1ff */
[----:B-123--:R-:W-:-:S11]  /*1b00*/  UMOV UR5, URZ ;  /* 0x000000ff00057c82 */ /* 0x00efd60008000000 */
.L_x_43:
[----:B------:R-:W-:Y:S01]  /*1b10*/  UISETP.NE.AND UP0, UPT, UR55, URZ, UPT ;  /* 0x000000ff3700728c */ /* 0x000fe2000bf05270 */
[----:B------:R-:W1:Y:S08]  /*1b20*/  S2UR UR55, SR_CgaCtaId ;  /* 0x00000000003779c3 */ /* 0x000e700000008800 */
[----:B------:R-:W-:Y:S05]  /*1b30*/  BRA.U UP0, `(.L_x_24) ;  /* 0x0000000100347547 */ /* 0x000fea000b800000 */
[----:B------:R-:W2:Y:S01]  /*1b40*/  S2R R0, SR_CgaCtaId ;  /* 0x0000000000007919 */ /* 0x000ea20000008800 */
[----:B------:R-:W-:-:S04]  /*1b50*/  MOV R2, 0x400 ;  /* 0x0000040000027802 */ /* 0x000fc80000000f00 */
[----:B--2---:R-:W-:Y:S02]  /*1b60*/  LEA R0, R0, R2, 0x18 ;  /* 0x0000000200007211 */ /* 0x004fe400078ec0ff */
[----:B------:R-:W-:-:S03]  /*1b70*/  SHF.L.U32 R2, R8, 0x1f, RZ ;  /* 0x0000001f08027819 */ /* 0x000fc600000006ff */
[----:B------:R-:W-:-:S04]  /*1b80*/  IMAD R0, R9, 0x8, R0 ;  /* 0x0000000809007824 */ /* 0x000fc800078e0200 */
[----:B------:R-:W2:Y:S02]  /*1b90*/  SYNCS.PHASECHK.TRANS64.TRYWAIT P0, [R0+URZ+0x1b0], R2 ;  /* 0x0001b002000075a7 */ /* 0x000ea400080011ff */
[----:B--2---:R-:W-:Y:S05]  /*1ba0*/  @!P0 BRA `(.L_x_25) ;  /* 0x0000005800fc8947 */ /* 0x004fea0003800000 */
.L_x_128:
[----:B------:R-:W-:Y:S01]  /*1bb0*/  VIADD R9, R9, 0x1 ;  /* 0x0000000109097836 */ /* 0x000fe20000000000 */
[----:B------:R2:W-:Y:S04]  /*1bc0*/  SYNCS.ARRIVE.TRANS64.A1T0 RZ, [R0+URZ+0x1a0], RZ ;  /* 0x0001a0ff00ff79a7 */ /* 0x0005e800081000ff */
[----:B------:R-:W-:-:S04]  /*1bd0*/  ISETP.NE.AND P0, PT, R9, 0x2, PT ;  /* 0x000000020900780c */ /* 0x000fc80003f05270 */
[----:B------:R-:W-:Y:S02]  /*1be0*/  SEL R9, R9, RZ, P0 ;  /* 0x000000ff09097207 */ /* 0x000fe40000000000 */
[----:B--2---:R-:W-:-:S04]  /*1bf0*/  SEL R0, RZ, 0x1, P0 ;  /* 0x00000001ff007807 */ /* 0x004fc80000000000 */
[----:B------:R-:W-:-:S07]  /*1c00*/  LOP3.LUT R8, R8, R0, RZ, 0x3c, !PT ;  /* 0x0000000008087212 */ /* 0x000fce00078e3cff */
.L_x_24:
[----:B------:R-:W-:Y:S01]  /*1c10*/  UMOV UR6, 0x400 ;  /* 0x0000040000067882 */ /* 0x000fe20000000000 */
[----:B------:R-:W-:Y:S01]  /*1c20*/  SHF.L.U32 R0, R12, 0x1f, RZ ;  /* 0x0000001f0c007819 */ /* 0x000fe200000006ff */
[----:B-1----:R-:W-:Y:S02]  /*1c30*/  ULEA UR6, UR55, UR6, 0x18 ;  /* 0x0000000637067291 */ /* 0x002fe4000f8ec0ff */
[----:B------:R-:W-:Y:S02]  /*1c40*/  UISETP.GE.U32.AND UP0, UPT, UR49, 0xff, UPT ;  /* 0x000000ff3100788c */ /* 0x000fe4000bf06070 */
[----:B------:R-:W-:Y:S02]  /*1c50*/  ULEA UR4, UR5, UR6, 0x3 ;  /* 0x0000000605047291 */ /* 0x000fe4000f8e18ff */
[----:B------:R-:W-:Y:S01]  /*1c60*/  ULEA UR11, UR46, UR48, 0x6 ;  /* 0x000000302e0b7291 */ /* 0x000fe2000f8e30ff */
[----:B------:R-:W-:-:S06]  /*1c70*/  UMOV UR7, URZ ;  /* 0x000000ff00077c82 */ /* 0x000fcc0008000000 */
[----:B------:R1:W2:Y:S01]  /*1c80*/  SYNCS.PHASECHK.TRANS64.TRYWAIT P0, [UR4+0x90], R0 ;  /* 0x00009000ff0075a7 */ /* 0x0002a20008001104 */
[----:B------:R-:W-:-:S04]  /*1c90*/  ULEA.HI UR4, UR45, UR45, URZ, 0x1 ;  /* 0x0000002d2d047291 */ /* 0x000fc8000f8f08ff */
[----:B------:R-:W-:-:S04]  /*1ca0*/  USHF.L.U32 UR4, UR4, 0x6, URZ ;  /* 0x0000000604047899 */ /* 0x000fc800080006ff */
[----:B------:R-:W-:-:S04]  /*1cb0*/  ULOP3.LUT UR35, UR4, 0xffffff80, URZ, 0xc0, !UPT ;  /* 0xffffff8004237892 */ /* 0x000fc8000f8ec0ff */
[----:B------:R-:W-:Y:S01]  /*1cc0*/  UIADD3 UR35, UPT, UPT, UR44, UR35, URZ ;  /* 0x000000232c237290 */ /* 0x000fe2000fffe0ff */
[----:B------:R-:W-:Y:S11]  /*1cd0*/  BRA.U !UP0, `(.L_x_26) ;  /* 0x0000000108c47547 */ /* 0x000ff6000b800000 */
[----:B------:R-:W-:Y:S01]  /*1ce0*/  UMOV UR13, UR43 ;  /* 0x0000002b000d7c82 */ /* 0x000fe20008000000 */
[----:B------:R-:W-:Y:S01]  /*1cf0*/  UMOV UR4, UR5 ;  /* 0x0000000500047c82 */ /* 0x000fe20008000000 */
[----:B------:R-:W-:-:S05]  /*1d00*/  UMOV UR34, URZ ;  /* 0x000000ff00227c82 */ /* 0x000fca0008000000 */
.L_x_32:
[----:B------:R-:W-:Y:S01]  /*1d10*/  ULEA UR33, UR4, UR6, 0x3 ;  /* 0x0000000604217291 */ /* 0x000fe2000f8e18ff */
[----:B--2---:R-:W-:Y:S01]  /*1d20*/  @P3 MOV R2, 0x6000 ;  /* 0x0000600000023802 */ /* 0x004fe20000000f00 */
[----:B--234-:R-:W-:Y:S10]  /*1d30*/  @P0 BRA `(.L_x_27) ;  /* 0x00000000000c0947 */ /* 0x01cff40003800000 */
[----:B------:R-:W-:-:S04]  /*1d40*/  SHF.L.U32 R3, R12, 0x1f, RZ ;  /* 0x0000001f0c037819 */ /* 0x000fc800000006ff */
[----:B------:R-:W2:Y:S02]  /*1d50*/  SYNCS.PHASECHK.TRANS64.TRYWAIT P0, [UR33+0x90], R3 ;  /* 0x00009003ff0075a7 */ /* 0x000ea40008001121 */
[----:B--2---:R-:W-:Y:S05]  /*1d60*/  @!P0 BRA `(.L_x_28) ;  /* 0x0000005800a08947 */ /* 0x004fea0003800000 */
.L_x_27:
[----:B------:R2:W-:Y:S01]  /*1d70*/  @P3 SYNCS.ARRIVE.TRANS64 RZ, [UR33], R2 ;  /* 0x00000002ffff39a7 */ /* 0x0005e20008000021 */
[----:B------:R-:W-:Y:S02]  /*1d80*/  ULOP3.LUT UR5, UR25, 0x2, URZ, 0xfc, !UPT ;  /* 0x0000000219057892 */ /* 0x000fe4000f8efcff */
[----:B------:R-:W-:Y:S02]  /*1d90*/  UIADD3 UR13, UPT, UPT, UR13, 0x1, URZ ;  /* 0x000000010d0d7890 */ /* 0x000fe4000fffe0ff */
[----:B------:R-:W-:Y:S02]  /*1da0*/  UISETP.NE.AND UP0, UPT, UR5, 0x2, UPT ;  /* 0x000000020500788c */ /* 0x000fe4000bf05270 */
[----:B------:R-:W-:-:S07]  /*1db0*/  UISETP.NE.AND UP2, UPT, UR13, 0x1, UPT ;  /* 0x000000010d00788c */ /* 0x000fce000bf45270 */
[----:B------:R-:W-:Y:S05]  /*1dc0*/  BRA.U UP0, `(.L_x_29) ;  /* 0x0000000100047547 */ /* 0x000fea000b800000 */
[----:B------:R-:W-:Y:S05]  /*1dd0*/  BPT.TRAP 0x1 ;  /* 0x000000040000795c */ /* 0x000fea0000300000 */
.L_x_29:
[----:B------:R-:W-:Y:S04]  /*1de0*/  BSSY.RECONVERGENT B0, `(.L_x_30) ;  /* 0x0000003000007945 */ /* 0x000fe80003800200 */
[----:B------:R-:W-:Y:S05]  /*1df0*/  @!P2 BRA `(.L_x_31) ;  /* 0x000000000004a947 */ /* 0x000fea0003800000 */
[----:B------:R-:W-:Y:S05]  /*1e00*/  BPT.TRAP 0x1 ;  /* 0x000000040000795c */ /* 0x000fea0000300000 */
.L_x_31:
[----:B------:R-:W-:Y:S05]  /*1e10*/  BSYNC.RECONVERGENT B0 ;  /* 0x0000000000007941 */ /* 0x000fea0003800200 */
.L_x_30:
[----:B------:R-:W-:Y:S02]  /*1e20*/  UIADD3 UR5, UPT, UPT, UR4, 0x1, URZ ;  /* 0x0000000104057890 */ /* 0x000fe4000fffe0ff */
[----:B------:R-:W-:Y:S02]  /*1e30*/  ULEA UR32, UR4, UR24, 0xd ;  /* 0x0000001804207291 */ /* 0x000fe4000f8e68ff */
[----:B------:R-:W-:Y:S02]  /*1e40*/  UISETP.NE.AND UP0, UPT, UR5, 0x12, UPT ;  /* 0x000000120500788c */ /* 0x000fe4000bf05270 */
[----:B------:R-:W-:Y:S02]  /*1e50*/  UIADD3 UR16, UP1, UPT, UR26, 0x80, URZ ;  /* 0x000000801a107890 */ /* 0x000fe4000ff3e0ff */
[----:B------:R-:W-:Y:S02]  /*1e60*/  USEL UR8, URZ, 0x1, UP0 ;  /* 0x00000001ff087887 */ /* 0x000fe40008000000 */
[----:B------:R-:W-:-:S02]  /*1e70*/  USEL UR5, UR5, URZ, UP0 ;  /* 0x000000ff05057287 */ /* 0x000fc40008000000 */
[----:B------:R-:W-:Y:S02]  /*1e80*/  UIADD3 UR14, UP0, UPT, UR26, 0x180, URZ ;  /* 0x000001801a0e7890 */ /* 0x000fe4000ff1e0ff */
[----:B------:R-:W-:Y:S01]  /*1e90*/  LOP3.LUT R12, R12, UR8, RZ, 0x3c, !PT ;  /* 0x000000080c0c7c12 */ /* 0x000fe2000f8e3cff */
[----:B------:R-:W-:Y:S02]  /*1ea0*/  ULEA UR8, UR4, UR6, 0xc ;  /* 0x0000000604087291 */ /* 0x000fe4000f8e60ff */
[----:B------:R-:W-:Y:S01]  /*1eb0*/  ULEA UR7, UR5, UR6, 0x3 ;  /* 0x0000000605077291 */ /* 0x000fe2000f8e18ff */
[----:B-1----:R-:W-:Y:S01]  /*1ec0*/  SHF.L.U32 R0, R12, 0x1f, RZ ;  /* 0x0000001f0c007819 */ /* 0x002fe200000006ff */
[----:B------:R-:W-:Y:S02]  /*1ed0*/  ULOP3.LUT UR33, UR33, 0xfefffff8, URZ, 0xc0, !UPT ;  /* 0xfefffff821217892 */ /* 0x000fe4000f8ec0ff */
[----:B------:R-:W-:Y:S02]  /*1ee0*/  UIADD3.X UR17, UPT, UPT, URZ, UR27, URZ, UP1, !UPT ;  /* 0x0000001bff117290 */ /* 0x000fe40008ffe4ff */
[----:B------:R-:W-:-:S02]  /*1ef0*/  UIADD3 UR32, UPT, UPT, UR6, 0x2400, UR32 ;  /* 0x0000240006207890 */ /* 0x000fc4000fffe020 */
[----:B------:R-:W-:Y:S01]  /*1f00*/  UPRMT UR4, URZ, 0x5410, UR21 ;  /* 0x00005410ff047896 */ /* 0x000fe20008000015 */
[----:B------:R3:W4:Y:S01]  /*1f10*/  SYNCS.PHASECHK.TRANS64.TRYWAIT P0, [UR7+0x90], R0 ;  /* 0x00009000ff0075a7 */ /* 0x0007220008001107 */
[----:B------:R-:W-:Y:S02]  /*1f20*/  UIADD3 UR8, UPT, UPT, UR8, 0x26400, URZ ;  /* 0x0002640008087890 */ /* 0x000fe4000fffe0ff */
[----:B------:R-:W-:Y:S01]  /*1f30*/  UIADD3.X UR15, UPT, UPT, URZ, UR27, URZ, UP0, !UPT ;  /* 0x0000001bff0f7290 */ /* 0x000fe200087fe4ff */
[----:B------:R-:W-:Y:S01]  /*1f40*/  UMOV UR18, 0x0 ;  /* 0x0000000000127882 */ /* 0x000fe20000000000 */
[----:B------:R-:W-:Y:S01]  /*1f50*/  UMOV UR19, 0x10000000 ;  /* 0x1000000000137882 */ /* 0x000fe20000000000 */
[----:B------:R-:W-:Y:S01]  /*1f60*/  UMOV UR10, UR34 ;  /* 0x00000022000a7c82 */ /* 0x000fe20008000000 */
[----:B------:R-:W-:Y:S01]  /*1f70*/  UMOV UR12, UR36 ;  /* 0x00000024000c7c82 */ /* 0x000fe20008000000 */
[----:B------:R-:W-:Y:S01]  /*1f80*/  UMOV UR9, UR33 ;  /* 0x0000002100097c82 */ /* 0x000fe20008000000 */
[----:B------:R1:W-:Y:S01]  /*1f90*/  UTMALDG.3D.MULTICAST.2CTA [UR32], [UR16], UR4, desc[UR18] ;  /* 0x00001220100073b4 */ /* 0x0003e20008211804 */
[----:B------:R-:W-:-:S02]  /*1fa0*/  UMOV UR7, UR28 ;  /* 0x0000001c00077c82 */ /* 0x000fc40008000000 */
[----:B------:R3:W-:Y:S01]  /*1fb0*/  UTMALDG.3D.2CTA [UR8], [UR14], desc[UR18] ;  /* 0x000012080e0075b4 */ /* 0x0007e20008211000 */
[----:B-1----:R-:W-:Y:S01]  /*1fc0*/  UIADD3 UR34, UPT, UPT, UR34, 0x80, URZ ;  /* 0x0000008022227890 */ /* 0x002fe2000fffe0ff */
[----:B------:R-:W-:Y:S01]  /*1fd0*/  UMOV UR4, UR5 ;  /* 0x0000000500047c82 */ /* 0x000fe20008000000 */
[----:B------:R-:W-:Y:S10]  /*1fe0*/  BRA.U UP2, `(.L_x_32) ;  /* 0xfffffffd02487547 */ /* 0x000ff4000b83ffff */
.L_x_26:
[----:B------:R-:W-:Y:S01]  /*1ff0*/  ULEA UR4, UR5, UR6, 0x3 ;  /* 0x0000000605047291 */ /* 0x000fe2000f8e18ff */
[----:B-1-3--:R-:W-:Y:S01]  /*2000*/  SHF.L.U32 R0, R12, 0x1f, RZ ;  /* 0x0000001f0c007819 */ /* 0x00afe200000006ff */
[----:B------:R-:W-:Y:S01]  /*2010*/  @!P1 SYNCS.ARRIVE.TRANS64.A1T0 RZ, [UR6+0x138], RZ ;  /* 0x000138ffffff99a7 */ /* 0x000fe20008100006 */
[----:B------:R-:W-:-:S06]  /*2020*/  UISETP.GT.AND UP0, UPT, UR42, UR41, UPT ;  /* 0x000000292a00728c */ /* 0x000fcc000bf04270 */
[----:B--2-4-:R1:W2:Y:S03]  /*2030*/  SYNCS.PHASECHK.TRANS64.TRYWAIT P0, [UR4+0x90], R0 ;  /* 0x00009000ff0075a7 */ /* 0x0142a60008001104 */
[----:B------:R-:W-:Y:S05]  /*2040*/  BRA.U !UP0, `(.L_x_33) ;  /* 0x0000000108c47547 */ /* 0x000fea000b800000 */
[----:B------:R-:W-:Y:S01]  /*2050*/  UIADD3 UR13, UPT, UPT, UR47, UR7, URZ ;  /* 0x000000072f0d7290 */ /* 0x000fe2000fffe0ff */
[----:B------:R-:W-:-:S11]  /*2060*/  UMOV UR4, UR5 ;  /* 0x0000000500047c82 */ /* 0x000fd60008000000 */
.L_x_39:
[----:B------:R-:W-:Y:S01]  /*2070*/  ULEA UR17, UR4, UR6, 0x3 ;  /* 0x0000000604117291 */ /* 0x000fe2000f8e18ff */
[----:B--2---:R-:W-:Y:S01]  /*2080*/  @P3 MOV R2, 0x6000 ;  /* 0x0000600000023802 */ /* 0x004fe20000000f00 */
[----:B--2-4-:R-:W-:Y:S10]  /*2090*/  @P0 BRA `(.L_x_34) ;  /* 0x00000000000c0947 */ /* 0x014ff40003800000 */
[----:B------:R-:W-:-:S04]  /*20a0*/  SHF.L.U32 R3, R12, 0x1f, RZ ;  /* 0x0000001f0c037819 */ /* 0x000fc800000006ff */
[----:B------:R-:W2:Y:S02]  /*20b0*/  SYNCS.PHASECHK.TRANS64.TRYWAIT P0, [UR17+0x90], R3 ;  /* 0x00009003ff0075a7 */ /* 0x000ea40008001111 */
[----:B--2---:R-:W-:Y:S05]  /*20c0*/  @!P0 BRA `(.L_x_35) ;  /* 0x0000005400e08947 */ /* 0x004fea0003800000 */
.L_x_34:
[----:B------:R2:W-:Y:S01]  /*20d0*/  @P3 SYNCS.ARRIVE.TRANS64 RZ, [UR17], R2 ;  /* 0x00000002ffff39a7 */ /* 0x0005e20008000011 */
[----:B------:R-:W-:-:S04]  /*20e0*/  ULOP3.LUT UR5, UR25, 0x2, URZ, 0xfc, !UPT ;  /* 0x0000000219057892 */ /* 0x000fc8000f8efcff */
[----:B------:R-:W-:-:S09]  /*20f0*/  UISETP.NE.AND UP0, UPT, UR5, 0x2, UPT ;  /* 0x000000020500788c */ /* 0x000fd2000bf05270 */
[----:B------:R-:W-:Y:S05]  /*2100*/  BRA.U UP0, `(.L_x_36) ;  /* 0x0000000100047547 */ /* 0x000fea000b800000 */
[----:B------:R-:W-:Y:S05]  /*2110*/  BPT.TRAP 0x1 ;  /* 0x000000040000795c */ /* 0x000fea0000300000 */
.L_x_36:
[----:B------:R-:W-:Y:S04]  /*2120*/  BSSY.RECONVERGENT B0, `(.L_x_37) ;  /* 0x0000003000007945 */ /* 0x000fe80003800200 */
[----:B------:R-:W-:Y:S05]  /*2130*/  @!P2 BRA `(.L_x_38) ;  /* 0x000000000004a947 */ /* 0x000fea0003800000 */
[----:B------:R-:W-:Y:S05]  /*2140*/  BPT.TRAP 0x1 ;  /* 0x000000040000795c */ /* 0x000fea0000300000 */
.L_x_38:
[----:B------:R-:W-:Y:S05]  /*2150*/  BSYNC.RECONVERGENT B0 ;  /* 0x0000000000007941 */ /* 0x000fea0003800200 */
.L_x_37:
[----:B------:R-:W-:Y:S02]  /*2160*/  UIADD3 UR5, UPT, UPT, UR4, 0x1, URZ ;  /* 0x0000000104057890 */ /* 0x000fe4000fffe0ff */
[----:B------:R-:W-:Y:S02]  /*2170*/  ULEA UR16, UR4, UR24, 0xd ;  /* 0x0000001804107291 */ /* 0x000fe4000f8e68ff */
[----:B------:R-:W-:Y:S02]  /*2180*/  UISETP.NE.AND UP0, UPT, UR5, 0x12, UPT ;  /* 0x000000120500788c */ /* 0x000fe4000bf05270 */
[----:B------:R-:W-:Y:S02]  /*2190*/  UIADD3 UR22, UP1, UPT, UR26, 0x80, URZ ;  /* 0x000000801a167890 */ /* 0x000fe4000ff3e0ff */
[----:B------:R-:W-:Y:S02]  /*21a0*/  USEL UR9, URZ, 0x1, UP0 ;  /* 0x00000001ff097887 */ /* 0x000fe40008000000 */
[----:B------:R-:W-:-:S02]  /*21b0*/  USEL UR5, UR5, URZ, UP0 ;  /* 0x000000ff05057287 */ /* 0x000fc40008000000 */
[----:B------:R-:W-:Y:S02]  /*21c0*/  UIADD3 UR14, UP0, UPT, UR26, 0x180, URZ ;  /* 0x000001801a0e7890 */ /* 0x000fe4000ff1e0ff */
[----:B------:R-:W-:Y:S01]  /*21d0*/  ULEA UR8, UR5, UR6, 0x3 ;  /* 0x0000000605087291 */ /* 0x000fe2000f8e18ff */
[----:B------:R-:W-:Y:S01]  /*21e0*/  LOP3.LUT R12, R12, UR9, RZ, 0x3c, !PT ;  /* 0x000000090c0c7c12 */ /* 0x000fe2000f8e3cff */
[----:B------:R-:W-:Y:S02]  /*21f0*/  USHF.L.U32 UR18, UR7, 0x7, URZ ;  /* 0x0000000707127899 */ /* 0x000fe400080006ff */
[----:B------:R-:W-:Y:S01]  /*2200*/  ULOP3.LUT UR17, UR17, 0xfefffff8, URZ, 0xc0, !UPT ;  /* 0xfefffff811117892 */ /* 0x000fe2000f8ec0ff */
[----:B-1----:R-:W-:Y:S01]  /*2210*/  SHF.L.U32 R0, R12, 0x1f, RZ ;  /* 0x0000001f0c007819 */ /* 0x002fe200000006ff */
[----:B------:R-:W-:Y:S02]  /*2220*/  UIADD3 UR16, UPT, UPT, UR6, 0x2400, UR16 ;  /* 0x0000240006107890 */ /* 0x000fe4000fffe010 */
[----:B------:R-:W-:Y:S01]  /*2230*/  UIADD3.X UR23, UPT, UPT, URZ, UR27, URZ, UP1, !UPT ;  /* 0x0000001bff177290 */ /* 0x000fe20008ffe4ff */
[----:B------:R3:W4:Y:S01]  /*2240*/  SYNCS.PHASECHK.TRANS64.TRYWAIT P0, [UR8+0x90], R0 ;  /* 0x00009000ff0075a7 */ /* 0x0007220008001108 */
[----:B------:R-:W-:-:S02]  /*2250*/  ULEA UR8, UR4, UR6, 0xc ;  /* 0x0000000604087291 */ /* 0x000fc4000f8e60ff */
[----:B------:R-:W-:Y:S02]  /*2260*/  UPRMT UR4, URZ, 0x5410, UR21 ;  /* 0x00005410ff047896 */ /* 0x000fe40008000015 */
[----:B------:R-:W-:Y:S02]  /*2270*/  UIADD3 UR8, UPT, UPT, UR8, 0x26400, URZ ;  /* 0x0002640008087890 */ /* 0x000fe4000fffe0ff */
[----:B------:R-:W-:Y:S01]  /*2280*/  UIADD3.X UR15, UPT, UPT, URZ, UR27, URZ, UP0, !UPT ;  /* 0x0000001bff0f7290 */ /* 0x000fe200087fe4ff */
[----:B------:R-:W-:Y:S01]  /*2290*/  UMOV UR30, 0x0 ;  /* 0x00000000001e7882 */ /* 0x000fe20000000000 */
[----:B------:R-:W-:Y:S01]  /*22a0*/  UMOV UR31, 0x10000000 ;  /* 0x10000000001f7882 */ /* 0x000fe20000000000 */
[----:B------:R-:W-:Y:S01]  /*22b0*/  UMOV UR19, UR35 ;  /* 0x0000002300137c82 */ /* 0x000fe20008000000 */
[----:B------:R-:W-:Y:S01]  /*22c0*/  UMOV UR20, UR36 ;  /* 0x0000002400147c82 */ /* 0x000fe20008000000 */
[----:B------:R-:W-:Y:S01]  /*22d0*/  UMOV UR12, UR36 ;  /* 0x00000024000c7c82 */ /* 0x000fe20008000000 */
[----:B------:R-:W-:Y:S01]  /*22e0*/  UMOV UR9, UR17 ;  /* 0x0000001100097c82 */ /* 0x000fe20008000000 */
[----:B------:R-:W-:Y:S01]  /*22f0*/  UMOV UR10, UR18 ;  /* 0x00000012000a7c82 */ /* 0x000fe20008000000 */
[----:B------:R1:W-:Y:S01]  /*2300*/  UTMALDG.3D.MULTICAST.2CTA [UR16], [UR22], UR4, desc[UR30] ;  /* 0x00001e10160073b4 */ /* 0x0003e20008211804 */
[----:B------:R-:W-:-:S04]  /*2310*/  UIADD3 UR7, UPT, UPT, UR7, 0x1, URZ ;  /* 0x0000000107077890 */ /* 0x000fc8000fffe0ff */
[----:B------:R-:W-:Y:S01]  /*2320*/  UISETP.NE.AND UP0, UPT, UR7, UR13, UPT ;  /* 0x0000000d0700728c */ /* 0x000fe2000bf05270 */
[----:B------:R3:W-:Y:S01]  /*2330*/  UTMALDG.3D.2CTA [UR8], [UR14], desc[UR30] ;  /* 0x00001e080e0075b4 */ /* 0x0007e20008211000 */
[----:B-1----:R-:W-:-:S07]  /*2340*/  UMOV UR4, UR5 ;  /* 0x0000000500047c82 */ /* 0x002fce0008000000 */
[----:B---3--:R-:W-:Y:S05]  /*2350*/  BRA.U UP0, `(.L_x_39) ;  /* 0xfffffffd00447547 */ /* 0x008fea000b83ffff */
.L_x_33:
[C---:B------:R-:W-:Y:S01]  /*2360*/  LEA R3, R11.reuse, UR6, 0x3 ;  /* 0x000000060b037c11 */ /* 0x040fe2000f8e18ff */
[----:B------:R-:W-:Y:S01]  /*2370*/  NOP ;  /* 0x0000000000007918 */ /* 0x000fe20000000000 */
[----:B-1----:R-:W-:Y:S02]  /*2380*/  SHF.L.U32 R0, R10, 0x1f, RZ ;  /* 0x0000001f0a007819 */ /* 0x002fe400000006ff */
[----:B------:R-:W-:Y:S02]  /*2390*/  LEA R4, R11, UR6, 0x4 ;  /* 0x000000060b047c11 */ /* 0x000fe4000f8e20ff */
[----:B--2-4-:R-:W1:Y:S02]  /*23a0*/  SYNCS.PHASECHK.TRANS64.TRYWAIT P0, [R3+URZ+0x140], R0 ;  /* 0x00014000030075a7 */ /* 0x014e6400080011ff */
[----:B-1----:R-:W-:Y:S05]  /*23b0*/  @!P0 BRA `(.L_x_40) ;  /* 0x00000054003c8947 */ /* 0x002fea0003800000 */
.L_x_131:
[----:B------:R-:W2:Y:S01]  /*23c0*/  LDS.128 R4, [R4+0x1d0] ;  /* 0x0001d00004047984 */ /* 0x000ea20000000c00 */
[----:B------:R-:W-:Y:S01]  /*23d0*/  UISETP.GE.AND UP0, UPT, UR40, 0x1, UPT ;  /* 0x000000012800788c */ /* 0x000fe2000bf06270 */
[----:B------:R-:W-:Y:S01]  /*23e0*/  @!PT LDS RZ, [RZ] ;  /* 0x00000000fffff984 */ /* 0x000fe20000000800 */
[----:B------:R-:W-:Y:S01]  /*23f0*/  @!PT LDS RZ, [RZ] ;  /* 0x00000000fffff984 */ /* 0x000fe20000000800 */
[----:B------:R-:W-:Y:S01]  /*2400*/  @!PT LDS RZ, [RZ] ;  /* 0x00000000fffff984 */ /* 0x000fe20000000800 */
[----:B------:R-:W-:Y:S01]  /*2410*/  @!PT LDS RZ, [RZ] ;  /* 0x00000000fffff984 */ /* 0x000fe20000000800 */
[----:B------:R3:W-:Y:S06]  /*2420*/  MEMBAR.ALL.CTA ;  /* 0x0000000000007992 */ /* 0x0007ec0000008000 */
[----:B---3--:R-:W3:Y:S01]  /*2430*/  FENCE.VIEW.ASYNC.S ;  /* 0x00000000000073c6 */ /* 0x008ee20000000000 */
[----:B--2---:R-:W-:-:S13]  /*2440*/  LOP3.LUT P0, RZ, R6, 0x1, RZ, 0xc0, !PT ;  /* 0x0000000106ff7812 */ /* 0x004fda000780c0ff */
[----:B---3--:R-:W-:Y:S01]  /*2450*/  VOTEU.ANY UP1, P0 ;  /* 0x0000000000ff7886 */ /* 0x008fe20000020100 */
[----:B------:R-:W-:-:S13]  /*2460*/  PLOP3.LUT P0, PT, PT, PT, UP1, 0x80, 0x8 ;  /* 0x000000000008781c */ /* 0x000fda0003f0f018 */
[----:B-1----:R-:W-:Y:S02]  /*2470*/  @P0 LOP3.LUT R0, R5, 0xffff, RZ, 0xc0, !PT ;  /* 0x0000ffff05000812 */ /* 0x002fe400078ec0ff */
[----:B------:R-:W-:Y:S02]  /*2480*/  @P0 MOV R2, R4 ;  /* 0x0000000400020202 */ /* 0x000fe40000000f00 */
[----:B------:R-:W-:Y:S01]  /*2490*/  @P0 R2UR UR7, R0 ;  /* 0x00000000000702ca */ /* 0x000fe200000e0000 */
[----:B------:R-:W-:Y:S01]  /*24a0*/  VIADD R0, R3, 0x150 ;  /* 0x0000015003007836 */ /* 0x000fe20000000000 */
[----:B------:R-:W-:Y:S02]  /*24b0*/  @P0 SHF.R.U32.HI R4, RZ, 0x10, R5 ;  /* 0x00000010ff040819 */ /* 0x000fe40000011605 */
[----:B------:R-:W-:Y:S02]  /*24c0*/  @P0 R2UR UR8, R2 ;  /* 0x00000000020802ca */ /* 0x000fe400000e0000 */
[----:B------:R-:W-:-:S02]  /*24d0*/  PRMT R0, RZ, 0x654, R0 ;  /* 0x00000654ff007816 */ /* 0x000fc40000000000 */
[----:B------:R-:W-:Y:S02]  /*24e0*/  @P0 R2UR UR4, R4 ;  /* 0x00000000040402ca */ /* 0x000fe400000e0000 */
[----:B------:R1:W-:Y:S03]  /*24f0*/  SYNCS.ARRIVE.TRANS64.RED.A1T0 RZ, [R0+URZ], RZ ;  /* 0x000000ff00ff79a7 */ /* 0x0003e600081004ff */
[----:B------:R-:W-:-:S04]  /*2500*/  @UP1 UMOV UR29, UR7 ;  /* 0x00000007001d1c82 */ /* 0x000fc80008000000 */
[----:B------:R-:W-:-:S04]  /*2510*/  @UP1 UMOV UR37, UR8 ;  /* 0x0000000800251c82 */ /* 0x000fc80008000000 */
[----:B------:R-:W-:Y:S01]  /*2520*/  @UP1 UMOV UR36, UR4 ;  /* 0x0000000400241c82 */ /* 0x000fe20008000000 */
[----:B------:R-:W-:Y:S05]  /*2530*/  BRA.U !UP0, `(.L_x_41) ;  /* 0x0000000108d47547 */ /* 0x000fea000b800000 */
[----:B------:R-:W2:Y:S01]  /*2540*/  LDCU.128 UR12, c[0x0][0xb10] ;  /* 0x00016200ff0c77ac */ /* 0x000ea20008000c00 */
[----:B------:R-:W3:Y:S01]  /*2550*/  LDCU UR30, c[0x0][0xb20] ;  /* 0x00016400ff1e77ac */ /* 0x000ee20008000800 */
[----:B------:R-:W4:Y:S01]  /*2560*/  LDCU UR20, c[0x0][0xb0c] ;  /* 0x00016180ff1477ac */ /* 0x000f220008000800 */
[----:B------:R-:W1:Y:S01]  /*2570*/  LDCU.64 UR10, c[0x0][0xb28] ;  /* 0x00016500ff0a77ac */ /* 0x000e620008000a00 */
[----:B------:R-:W-:Y:S02]  /*2580*/  UISETP.NE.AND UP3, UPT, UR40, 0x1, UPT ;  /* 0x000000012800788c */ /* 0x000fe4000bf65270 */
[----:B--2---:R-:W-:Y:S02]  /*2590*/  UIMAD.WIDE.U32 UR16, UR38, UR15, URZ ;  /* 0x0000000f261072a5 */ /* 0x004fe4000f8e00ff */
[----:B------:R-:W-:Y:S02]  /*25a0*/  UIMAD.WIDE.U32 UR8, UR39, UR12, URZ ;  /* 0x0000000c270872a5 */ /* 0x000fe4000f8e00ff */
[----:B------:R-:W-:-:S02]  /*25b0*/  UISETP.NE.AND UP0, UPT, UR14, 0x1, UPT ;  /* 0x000000010e00788c */ /* 0x000fc4000bf05270 */
[----:B------:R-:W-:Y:S01]  /*25c0*/  UIMAD.WIDE.U32 UR22, UR29, UR15, URZ ;  /* 0x0000000f1d1672a5 */ /* 0x000fe2000f8e00ff */
[----:B------:R-:W-:Y:S02]  /*25d0*/  UMOV UR16, UR17 ;  /* 0x0000001100107c82 */ /* 0x000fe40008000000 */
[----:B------:R-:W-:Y:S01]  /*25e0*/  UMOV UR8, UR9 ;  /* 0x0000000900087c82 */ /* 0x000fe20008000000 */
[----:B---3--:R-:W-:Y:S02]  /*25f0*/  USHF.R.U32.HI UR16, URZ, UR30, UR16 ;  /* 0x0000001eff107299 */ /* 0x008fe40008011610 */
[----:B----4-:R-:W-:Y:S02]  /*2600*/  UISETP.NE.AND UP2, UPT, UR20, 0x1, UPT ;  /* 0x000000011400788c */ /* 0x010fe4000bf45270 */
[----:B------:R-:W-:Y:S02]  /*2610*/  USHF.R.U32.HI UR8, URZ, UR13, UR8 ;  /* 0x0000000dff087299 */ /* 0x000fe40008011608 */
[----:B------:R-:W-:-:S02]  /*2620*/  USEL UR7, UR38, UR16, !UP0 ;  /* 0x0000001026077287 */ /* 0x000fc4000c000000 */
[----:B------:R-:W-:Y:S02]  /*2630*/  USEL UR8, UR39, UR8, !UP2 ;  /* 0x0000000827087287 */ /* 0x000fe4000d000000 */
[----:B-1----:R-:W-:Y:S01]  /*2640*/  UIMAD.WIDE.U32 UR16, UR7, UR10, URZ ;  /* 0x0000000a071072a5 */ /* 0x002fe2000f8e00ff */
[----:B------:R-:W-:Y:S01]  /*2650*/  UMOV UR4, UR23 ;  /* 0x0000001700047c82 */ /* 0x000fe20008000000 */
[----:B------:R-:W-:Y:S02]  /*2660*/  UIMAD.WIDE.U32 UR18, UR37, UR12, URZ ;  /* 0x0000000c251272a5 */ /* 0x000fe4000f8e00ff */
[----:B------:R-:W-:-:S03]  /*2670*/  UIMAD.WIDE.U32 UR22, UR8, UR10, URZ ;  /* 0x0000000a081672a5 */ /* 0x000fc6000f8e00ff */
[----:B------:R-:W-:Y:S01]  /*2680*/  UMOV UR16, UR17 ;  /* 0x0000001100107c82 */ /* 0x000fe20008000000 */
[----:B------:R-:W-:Y:S02]  /*2690*/  USHF.R.U32.HI UR4, URZ, UR30, UR4 ;  /* 0x0000001eff047299 */ /* 0x000fe40008011604 */
[----:B------:R-:W-:Y:S01]  /*26a0*/  @UP3 USHF.R.U32.HI UR7, URZ, UR11, UR16 ;  /* 0x0000000bff073299 */ /* 0x000fe20008011610 */
[----:B------:R-:W-:Y:S01]  /*26b0*/  UMOV UR18, UR19 ;  /* 0x0000001300127c82 */ /* 0x000fe20008000000 */
[----:B------:R-:W-:Y:S01]  /*26c0*/  UMOV UR22, UR23 ;  /* 0x0000001700167c82 */ /* 0x000fe20008000000 */
[----:B------:R-:W-:Y:S02]  /*26d0*/  USHF.R.U32.HI UR13, URZ, UR13, UR18 ;  /* 0x0000000dff0d7299 */ /* 0x000fe40008011612 */
[----:B------:R-:W-:Y:S02]  /*26e0*/  USEL UR4, UR29, UR4, !UP0 ;  /* 0x000000041d047287 */ /* 0x000fe4000c000000 */
[----:B------:R-:W-:-:S02]  /*26f0*/  @UP3 USHF.R.U32.HI UR8, URZ, UR11, UR22 ;  /* 0x0000000bff083299 */ /* 0x000fc40008011616 */
[----:B------:R-:W-:Y:S02]  /*2700*/  UIMAD UR9, UR40, UR7, URZ ;  /* 0x00000007280972a4 */ /* 0x000fe4000f8e02ff */
[----:B------:R-:W-:Y:S02]  /*2710*/  USEL UR7, UR37, UR13, !UP2 ;  /* 0x0000000d25077287 */ /* 0x000fe4000d000000 */
[----:B------:R-:W-:Y:S02]  /*2720*/  UIMAD UR12, UR40, UR8, URZ ;  /* 0x00000008280c72a4 */ /* 0x000fe4000f8e02ff */
[----:B------:R-:W-:Y:S02]  /*2730*/  UISETP.GE.AND UP0, UPT, UR4, UR9, UPT ;  /* 0x000000090400728c */ /* 0x000fe4000bf06270 */
[----:B------:R-:W-:Y:S02]  /*2740*/  UIMAD.WIDE.U32 UR16, UR4, UR10, URZ ;  /* 0x0000000a041072a5 */ /* 0x000fe4000f8e00ff */
[----:B------:R-:W-:-:S02]  /*2750*/  UISETP.GE.OR UP0, UPT, UR7, UR12, UP0 ;  /* 0x0000000c0700728c */ /* 0x000fc40008706670 */
        /* <DEDUP_REMOVED lines=19> */
.L_x_41:
[----:B------:R-:W2:Y:S02]  /*2890*/  LDCU UR4, c[0x0][0xb30] ;  /* 0x00016600ff0477ac */ /* 0x000ea40008000800 */
[----:B--2---:R-:W-:-:S09]  /*28a0*/  UISETP.NE.AND UP0, UPT, UR4, 0x1, UPT ;  /* 0x000000010400788c */ /* 0x004fd2000bf05270 */
[----:B------:R-:W-:Y:S05]  /*28b0*/  BRA.U UP0, `(.L_x_42) ;  /* 0x0000000100447547 */ /* 0x000fea000b800000 */
[----:B------:R-:W2:Y:S01]  /*28c0*/  LDCU.128 UR12, c[0x0][0xb10] ;  /* 0x00016200ff0c77ac */ /* 0x000ea20008000c00 */
[----:B------:R-:W3:Y:S01]  /*28d0*/  LDCU UR16, c[0x0][0xb0c] ;  /* 0x00016180ff1077ac */ /* 0x000ee20008000800 */
[----:B------:R-:W4:Y:S01]  /*28e0*/  LDCU UR17, c[0x0][0xb20] ;  /* 0x00016400ff1177ac */ /* 0x000f220008000800 */
[----:B--2---:R-:W-:Y:S02]  /*28f0*/  UIMAD.WIDE.U32 UR10, UR37, UR12, URZ ;  /* 0x0000000c250a72a5 */ /* 0x004fe4000f8e00ff */
[----:B------:R-:W-:Y:S02]  /*2900*/  UIMAD.WIDE.U32 UR8, UR29, UR15, URZ ;  /* 0x0000000f1d0872a5 */ /* 0x000fe4000f8e00ff */
[----:B---3--:R-:W-:Y:S02]  /*2910*/  UISETP.NE.AND UP2, UPT, UR16, 0x1, UPT ;  /* 0x000000011000788c */ /* 0x008fe4000bf45270 */
[----:B------:R-:W-:Y:S01]  /*2920*/  UISETP.NE.AND UP0, UPT, UR14, 0x1, UPT ;  /* 0x000000010e00788c */ /* 0x000fe2000bf05270 */
[----:B------:R-:W-:-:S02]  /*2930*/  UMOV UR7, UR11 ;  /* 0x0000000b00077c82 */ /* 0x000fc40008000000 */
[----:B------:R-:W-:Y:S01]  /*2940*/  UMOV UR4, UR9 ;  /* 0x0000000900047c82 */ /* 0x000fe20008000000 */
[----:B------:R-:W-:Y:S02]  /*2950*/  USHF.R.U32.HI UR7, URZ, UR13, UR7 ;  /* 0x0000000dff077299 */ /* 0x000fe40008011607 */
[----:B----4-:R-:W-:Y:S02]  /*2960*/  USHF.R.U32.HI UR4, URZ, UR17, UR4 ;  /* 0x00000011ff047299 */ /* 0x010fe40008011604 */
[----:B------:R-:W-:Y:S02]  /*2970*/  USEL UR7, UR37, UR7, !UP2 ;  /* 0x0000000725077287 */ /* 0x000fe4000d000000 */
[----:B------:R-:W-:-:S04]  /*2980*/  USEL UR4, UR29, UR4, !UP0 ;  /* 0x000000041d047287 */ /* 0x000fc8000c000000 */
[----:B------:R-:W-:Y:S02]  /*2990*/  UIADD3 UR8, UPT, UPT, UR7, -UR4, URZ ;  /* 0x8000000407087290 */ /* 0x000fe4000fffe0ff */
[----:B------:R-:W-:Y:S02]  /*29a0*/  UIADD3 UR4, UPT, UPT, -UR7, UR4, URZ ;  /* 0x0000000407047290 */ /* 0x000fe4000fffe1ff */
[----:B------:R-:W-:Y:S02]  /*29b0*/  UIMAD UR29, UR8, UR14, UR29 ;  /* 0x0000000e081d72a4 */ /* 0x000fe4000f8e021d */
[----:B------:R-:W-:-:S12]  /*29c0*/  UIMAD UR37, UR4, UR16, UR37 ;  /* 0x00000010042572a4 */ /* 0x000fd8000f8e0225 */
.L_x_42:
[----:B------:R-:W-:Y:S01]  /*29d0*/  VIADD R11, R11, 0x1 ;  /* 0x000000010b0b7836 */ /* 0x000fe20000000000 */
[----:B------:R-:W-:Y:S01]  /*29e0*/  PLOP3.LUT P1, PT, PT, PT, PT, 0x80, 0x8 ;  /* 0x000000000008781c */ /* 0x000fe20003f2f070 */
[----:B------:R-:W-:Y:S02]  /*29f0*/  UIADD3 UR45, UPT, UPT, UR37, UR60, URZ ;  /* 0x0000003c252d7290 */ /* 0x000fe4000fffe0ff */
[----:B------:R-:W-:Y:S01]  /*2a00*/  UIADD3 UR46, UPT, UPT, UR29, UR57, URZ ;  /* 0x000000391d2e7290 */ /* 0x000fe2000fffe0ff */
[----:B------:R-:W-:-:S04]  /*2a10*/  ISETP.NE.AND P0, PT, R11, 0x2, PT ;  /* 0x000000020b00780c */ /* 0x000fc80003f05270 */
[----:B-1----:R-:W-:Y:S02]  /*2a20*/  SEL R0, RZ, 0x1, P0 ;  /* 0x00000001ff007807 */ /* 0x002fe40000000000 */
[----:B------:R-:W-:Y:S02]  /*2a30*/  SEL R11, R11, RZ, P0 ;  /* 0x000000ff0b0b7207 */ /* 0x000fe40000000000 */
[----:B------:R-:W-:Y:S01]  /*2a40*/  LOP3.LUT R10, R10, R0, RZ, 0x3c, !PT ;  /* 0x000000000a0a7212 */ /* 0x000fe200078e3cff */
[----:B------:R-:W-:Y:S06]  /*2a50*/  BRA.U UP1, `(.L_x_43) ;  /* 0xfffffff1012c7547 */ /* 0x000fec000b83ffff */
[----:B------:R-:W-:Y:S01]  /*2a60*/  UIADD3 UR7, UPT, UPT, UR6, 0x90, URZ ;  /* 0x0000009006077890 */ /* 0x000fe2000fffe0ff */
[----:B------:R-:W-:-:S03]  /*2a70*/  SHF.L.U32 R2, R12, 0x1f, RZ ;  /* 0x0000001f0c027819 */ /* 0x000fc600000006ff */
[----:B------:R-:W-:-:S09]  /*2a80*/  ULEA UR4, UR5, UR7, 0x3 ;  /* 0x0000000705047291 */ /* 0x000fd2000f8e18ff */
[----:B------:R-:W1:Y:S02]  /*2a90*/  SYNCS.PHASECHK.TRANS64.TRYWAIT P0, [UR4], R2 ;  /* 0x00000002ff0075a7 */ /* 0x000e640008001104 */
[----:B-1----:R-:W-:Y:S05]  /*2aa0*/  @!P0 BRA `(.L_x_44) ;  /* 0x0000004c00948947 */ /* 0x002fea0003800000 */
.L_x_133:
[----:B------:R-:W-:-:S04]  /*2ab0*/  UIADD3 UR4, UPT, UPT, UR5, 0x1, URZ ;  /* 0x0000000105047890 */ /* 0x000fc8000fffe0ff */
[----:B------:R-:W-:-:S04]  /*2ac0*/  UISETP.NE.AND UP0, UPT, UR4, 0x12, UPT ;  /* 0x000000120400788c */ /* 0x000fc8000bf05270 */
[----:B------:R-:W-:Y:S02]  /*2ad0*/  USEL UR6, URZ, 0x1, UP0 ;  /* 0x00000001ff067887 */ /* 0x000fe40008000000 */
[----:B------:R-:W-:-:S04]  /*2ae0*/  USEL UR4, UR4, URZ, UP0 ;  /* 0x000000ff04047287 */ /* 0x000fc80008000000 */
[----:B------:R-:W-:Y:S01]  /*2af0*/  ULEA UR5, UR4, UR7, 0x3 ;  /* 0x0000000704057291 */ /* 0x000fe2000f8e18ff */
[----:B-1----:R-:W-:-:S04]  /*2b00*/  LOP3.LUT R2, R12, UR6, RZ, 0x3c, !PT ;  /* 0x000000060c027c12 */ /* 0x002fc8000f8e3cff */
[----:B------:R-:W-:-:S04]  /*2b10*/  SHF.L.U32 R3, R2, 0x1f, RZ ;  /* 0x0000001f02037819 */ /* 0x000fc800000006ff */
[----:B------:R-:W1:Y:S02]  /*2b20*/  SYNCS.PHASECHK.TRANS64.TRYWAIT P0, [UR5], R3 ;  /* 0x00000003ff0075a7 */ /* 0x000e640008001105 */
[----:B-1----:R-:W-:Y:S05]  /*2b30*/  @!P0 BRA `(.L_x_45) ;  /* 0x0000004c00888947 */ /* 0x002fea0003800000 */
.L_x_135:
[----:B------:R-:W-:-:S04]  /*2b40*/  UIADD3 UR4, UPT, UPT, UR4, 0x1, URZ ;  /* 0x0000000104047890 */ /* 0x000fc8000fffe0ff */
[----:B------:R-:W-:-:S04]  /*2b50*/  UISETP.NE.AND UP0, UPT, UR4, 0x12, UPT ;  /* 0x000000120400788c */ /* 0x000fc8000bf05270 */
[----:B------:R-:W-:Y:S02]  /*2b60*/  USEL UR6, URZ, 0x1, UP0 ;  /* 0x00000001ff067887 */ /* 0x000fe40008000000 */
[----:B------:R-:W-:-:S04]  /*2b70*/  USEL UR4, UR4, URZ, UP0 ;  /* 0x000000ff04047287 */ /* 0x000fc80008000000 */
[----:B------:R-:W-:Y:S01]  /*2b80*/  ULEA UR5, UR4, UR7, 0x3 ;  /* 0x0000000704057291 */ /* 0x000fe2000f8e18ff */
[----:B------:R-:W-:-:S04]  /*2b90*/  LOP3.LUT R2, R2, UR6, RZ, 0x3c, !PT ;  /* 0x0000000602027c12 */ /* 0x000fc8000f8e3cff */
[----:B-1----:R-:W-:-:S04]  /*2ba0*/  SHF.L.U32 R3, R2, 0x1f, RZ ;  /* 0x0000001f02037819 */ /* 0x002fc800000006ff */
[----:B------:R-:W1:Y:S02]  /*2bb0*/  SYNCS.PHASECHK.TRANS64.TRYWAIT P0, [UR5], R3 ;  /* 0x00000003ff0075a7 */ /* 0x000e640008001105 */
[----:B-1----:R-:W-:Y:S05]  /*2bc0*/  @!P0 BRA `(.L_x_46) ;  /* 0x0000004c007c8947 */ /* 0x002fea0003800000 */
.L_x_137:
        /* <DEDUP_REMOVED lines=9> */
.L_x_139:
        /* <DEDUP_REMOVED lines=9> */
.L_x_141:
        /* <DEDUP_REMOVED lines=9> */
.L_x_143:
        /* <DEDUP_REMOVED lines=9> */
.L_x_145:
        /* <DEDUP_REMOVED lines=9> */
.L_x_147:
        /* <DEDUP_REMOVED lines=9> */
.L_x_149:
        /* <DEDUP_REMOVED lines=9> */
.L_x_151:
        /* <DEDUP_REMOVED lines=9> */
.L_x_153:
        /* <DEDUP_REMOVED lines=9> */
.L_x_155:
        /* <DEDUP_REMOVED lines=9> */
.L_x_157:
        /* <DEDUP_REMOVED lines=9> */
.L_x_159:
        /* <DEDUP_REMOVED lines=9> */
.L_x_161:
        /* <DEDUP_REMOVED lines=9> */
.L_x_163:
        /* <DEDUP_REMOVED lines=9> */
.L_x_165:
[----:B------:R-:W-:-:S04]  /*33b0*/  UIADD3 UR4, UPT, UPT, UR4, 0x1, URZ ;  /* 0x0000000104047890 */ /* 0x000fc8000fffe0ff */
[----:B------:R-:W-:-:S04]  /*33c0*/  UISETP.NE.AND UP0, UPT, UR4, 0x12, UPT ;  /* 0x000000120400788c */ /* 0x000fc8000bf05270 */
[----:B------:R-:W-:Y:S02]  /*33d0*/  USEL UR5, URZ, 0x1, UP0 ;  /* 0x00000001ff057887 */ /* 0x000fe40008000000 */
[----:B------:R-:W-:-:S04]  /*33e0*/  USEL UR4, UR4, URZ, UP0 ;  /* 0x000000ff04047287 */ /* 0x000fc80008000000 */
[----:B------:R-:W-:Y:S01]  /*33f0*/  ULEA UR4, UR4, UR7, 0x3 ;  /* 0x0000000704047291 */ /* 0x000fe2000f8e18ff */
[----:B------:R-:W-:-:S04]  /*3400*/  LOP3.LUT R2, R2, UR5, RZ, 0x3c, !PT ;  /* 0x0000000502027c12 */ /* 0x000fc8000f8e3cff */
[----:B------:R-:W-:Y:S01]  /*3410*/  SHF.L.U32 R2, R2, 0x1f, RZ ;  /* 0x0000001f02027819 */ /* 0x000fe200000006ff */
[----:B-1----:R-:W-:-:S07]  /*3420*/  IMAD.U32 R0, RZ, RZ, UR4 ;  /* 0x00000004ff007e24 */ /* 0x002fce000f8e00ff */
.L_x_61:
[----:B-1----:R1:W2:Y:S02]  /*3430*/  SYNCS.PHASECHK.TRANS64.TRYWAIT P0, [R0+URZ], R2 ;  /* 0x00000002000075a7 */ /* 0x0022a400080011ff */
[----:B--2---:R-:W-:Y:S05]  /*3440*/  @!P0 NANOSLEEP.SYNCS 0x989680 ;  /* 0x009896800000895d */ /* 0x004fea0003900000 */
[----:B------:R-:W2:Y:S02]  /*3450*/  @!P0 SYNCS.PHASECHK.TRANS64 P0, [R0+URZ], R2 ;  /* 0x00000002000085a7 */ /* 0x000ea400080010ff */
[----:B--2---:R-:W-:Y:S05]  /*3460*/  @P0 EXIT ;  /* 0x000000000000094d */ /* 0x004fea0003800000 */
[----:B------:R-:W-:Y:S05]  /*3470*/  BRA `(.L_x_61) ;  /* 0xfffffffc00ec7947 */ /* 0x000fea000383ffff */
.L_x_23:
[----:B------:R-:W-:-:S04]  /*3480*/  UISETP.NE.AND UP0, UPT, UR55, URZ, UPT ;  /* 0x000000ff3700728c */ /* 0x000fc8000bf05270 */
[----:B------:R-:W-:-:S09]  /*3490*/  UISETP.NE.OR UP0, UPT, UR18, 0x1, UP0 ;  /* 0x000000011200788c */ /* 0x000fd20008705670 */
[----:B------:R-:W-:Y:S05]  /*34a0*/  BRA.U UP0, `(.L_x_62) ;  /* 0x0000000500487547 */ /* 0x000fea000b800000 */
[----:B------:R-:W-:Y:S01]  /*34b0*/  ISETP.GE.U32.AND P2, PT, R0, 0x4, PT ;  /* 0x000000040000780c */ /* 0x000fe20003f46070 */
[----:B------:R-:W-:Y:S01]  /*34c0*/  IMAD.MOV.U32 R12, RZ, RZ, 0x1 ;  /* 0x00000001ff0c7424 */ /* 0x000fe200078e00ff */
[----:B------:R-:W-:Y:S02]  /*34d0*/  CS2R R10, SRZ ;  /* 0x00000000000a7805 */ /* 0x000fe4000001ff00 */
[----:B------:R-:W-:Y:S01]  /*34e0*/  CS2R R8, SRZ ;  /* 0x0000000000087805 */ /* 0x000fe2000001ff00 */
[----:B------:R-:W-:Y:S01]  /*34f0*/  UMOV UR6, 0x400 ;  /* 0x0000040000067882 */ /* 0x000fe20000000000 */
[----:B------:R-:W-:Y:S01]  /*3500*/  UMOV UR5, URZ ;  /* 0x000000ff00057c82 */ /* 0x000fe20008000000 */
[----:B------:R-:W-:-:S12]  /*3510*/  ULEA UR6, UR55, UR6, 0x18 ;  /* 0x0000000637067291 */ /* 0x000fd8000f8ec0ff */
.L_x_66:
[----:B------:R-:W-:Y:S02]  /*3520*/  LEA R2, R8, UR6, 0x3 ;  /* 0x0000000608027c11 */ /* 0x000fe4000f8e18ff */
[----:B------:R-:W-:-:S03]  /*3530*/  SHF.L.U32 R4, R9, 0x1f, RZ ;  /* 0x0000001f09047819 */ /* 0x000fc600000006ff */
[----:B------:R-:W-:Y:S01]  /*3540*/  VIADD R5, R2, 0x1b0 ;  /* 0x000001b002057836 */ /* 0x000fe20000000000 */
[----:B------:R-:W1:Y:S02]  /*3550*/  SYNCS.PHASECHK.TRANS64.TRYWAIT P0, [R2+URZ+0x1a0], R4 ;  /* 0x0001a004020075a7 */ /* 0x000e6400080011ff */
[----:B-1----:R-:W-:Y:S05]  /*3560*/  @!P0 BRA `(.L_x_63) ;  /* 0x00000048007c8947 */ /* 0x002fea0003800000 */
.L_x_166:
[----:B------:R-:W-:Y:S01]  /*3570*/  ULEA UR4, UR5, UR6, 0x3 ;  /* 0x0000000605047291 */ /* 0x000fe2000f8e18ff */
[----:B-1----:R-:W-:Y:S01]  /*3580*/  PRMT R2, RZ, 0x654, R5 ;  /* 0x00000654ff027816 */ /* 0x002fe20000000005 */
[----:B------:R-:W-:Y:S01]  /*3590*/  @!P2 IMAD.MOV.U32 R4, RZ, RZ, 0x10 ;  /* 0x00000010ff04a424 */ /* 0x000fe200078e00ff */
[----:B------:R-:W-:Y:S01]  /*35a0*/  SHF.L.U32 R5, R12, 0x1f, RZ ;  /* 0x0000001f0c057819 */ /* 0x000fe200000006ff */
[----:B------:R-:W-:Y:S01]  /*35b0*/  UIADD3 UR7, UPT, UPT, UR4, 0x140, URZ ;  /* 0x0000014004077890 */ /* 0x000fe2000fffe0ff */
[----:B------:R1:W-:Y:S05]  /*35c0*/  SYNCS.ARRIVE.TRANS64.RED.A1T0 RZ, [R2+URZ], RZ ;  /* 0x000000ff02ff79a7 */ /* 0x0003ea00081004ff */
[----:B------:R-:W-:Y:S01]  /*35d0*/  IMAD.U32 R6, RZ, RZ, UR7 ;  /* 0x00000007ff067e24 */ /* 0x000fe2000f8e00ff */
[----:B------:R-:W2:Y:S04]  /*35e0*/  SYNCS.PHASECHK.TRANS64.TRYWAIT P0, [UR4+0x150], R5 ;  /* 0x00015005ff0075a7 */ /* 0x000ea80008001104 */
[----:B------:R-:W-:Y:S01]  /*35f0*/  PRMT R6, R0, 0x654, R6 ;  /* 0x0000065400067816 */ /* 0x000fe20000000006 */
[----:B-12---:R-:W-:Y:S06]  /*3600*/  @!P0 BRA `(.L_x_64) ;  /* 0x0000004800688947 */ /* 0x006fec0003800000 */
.L_x_168:
[----:B------:R-:W-:Y:S01]  /*3610*/  ULEA UR8, UR5, UR6, 0x4 ;  /* 0x0000000605087291 */ /* 0x000fe2000f8e20ff */
[----:B------:R-:W-:Y:S01]  /*3620*/  SEL R3, R6, R3, !P2 ;  /* 0x0000000306037207 */ /* 0x000fe20005000000 */
[----:B------:R-:W-:Y:S01]  /*3630*/  UIADD3 UR9, UPT, UPT, UR4, 0x140, URZ ;  /* 0x0000014004097890 */ /* 0x000fe2000fffe0ff */
[----:B-1----:R-:W-:Y:S01]  /*3640*/  LEA R2, R11, UR6, 0x3 ;  /* 0x000000060b027c11 */ /* 0x002fe2000f8e18ff */
[----:B------:R-:W-:Y:S01]  /*3650*/  UIADD3 UR8, UPT, UPT, UR8, 0x1d0, URZ ;  /* 0x000001d008087890 */ /* 0x000fe2000fffe0ff */
[----:B------:R1:W-:Y:S01]  /*3660*/  @!P2 SYNCS.ARRIVE.TRANS64.RED RZ, [R3+URZ], R4 ;  /* 0x0000000403ffa9a7 */ /* 0x0003e200080004ff */
[----:B------:R-:W-:Y:S01]  /*3670*/  UIADD3 UR4, UPT, UPT, UR5, 0x1, URZ ;  /* 0x0000000105047890 */ /* 0x000fe2000fffe0ff */
[----:B------:R-:W-:-:S03]  /*3680*/  VIADD R8, R8, 0x1 ;  /* 0x0000000108087836 */ /* 0x000fc60000000000 */
[----:B------:R-:W-:Y:S02]  /*3690*/  UISETP.NE.AND UP0, UPT, UR4, 0x2, UPT ;  /* 0x000000020400788c */ /* 0x000fe4000bf05270 */
[----:B------:R-:W-:Y:S01]  /*36a0*/  ISETP.NE.AND P0, PT, R8, 0x2, PT ;  /* 0x000000020800780c */ /* 0x000fe20003f05270 */
[----:B------:R-:W-:Y:S06]  /*36b0*/  UGETNEXTWORKID.BROADCAST [UR8], [UR9] ;  /* 0x00000000080073ca */ /* 0x000fec0008000100 */
[----:B------:R-:W-:Y:S02]  /*36c0*/  USEL UR7, URZ, 0x1, UP0 ;  /* 0x00000001ff077887 */ /* 0x000fe40008000000 */
[----:B------:R-:W-:-:S04]  /*36d0*/  USEL UR5, UR4, URZ, UP0 ;  /* 0x000000ff04057287 */ /* 0x000fc80008000000 */
[----:B------:R-:W-:Y:S02]  /*36e0*/  LOP3.LUT R12, R12, UR7, RZ, 0x3c, !PT ;  /* 0x000000070c0c7c12 */ /* 0x000fe4000f8e3cff */
[----:B-1----:R-:W-:-:S04]  /*36f0*/  SHF.L.U32 R4, R10, 0x1f, RZ ;  /* 0x0000001f0a047819 */ /* 0x002fc800000006ff */
[----:B------:R-:W1:Y:S02]  /*3700*/  SYNCS.PHASECHK.TRANS64.TRYWAIT P1, [R2+URZ+0x140], R4 ;  /* 0x00014004020075a7 */ /* 0x000e6400080211ff */
[----:B-1----:R-:W-:Y:S05]  /*3710*/  @!P1 BRA `(.L_x_65) ;  /* 0x00000048003c9947 */ /* 0x002fea0003800000 */
.L_x_169:
[C---:B-1----:R-:W-:Y:S01]  /*3720*/  LEA R4, R11.reuse, UR6, 0x4 ;  /* 0x000000060b047c11 */ /* 0x042fe2000f8e20ff */
[----:B------:R-:W-:Y:S01]  /*3730*/  VIADD R2, R2, 0x150 ;  /* 0x0000015002027836 */ /* 0x000fe20000000000 */
[----:B------:R-:W-:Y:S01]  /*3740*/  SEL R8, R8, RZ, P0 ;  /* 0x000000ff08087207 */ /* 0x000fe20000000000 */
[----:B------:R-:W-:-:S03]  /*3750*/  VIADD R11, R11, 0x1 ;  /* 0x000000010b0b7836 */ /* 0x000fc60000000000 */
[----:B------:R-:W1:Y:S01]  /*3760*/  LDS.128 R4, [R4+0x1d0] ;  /* 0x0001d00004047984 */ /* 0x000e620000000c00 */
[----:B------:R-:W-:Y:S02]  /*3770*/  PRMT R2, RZ, 0x654, R2 ;  /* 0x00000654ff027816 */ /* 0x000fe40000000002 */
[C---:B------:R-:W-:Y:S01]  /*3780*/  ISETP.NE.AND P1, PT, R11.reuse, 0x2, PT ;  /* 0x000000020b00780c */ /* 0x040fe20003f25270 */
[----:B------:R-:W-:Y:S01]  /*3790*/  @!PT LDS RZ, [RZ] ;  /* 0x00000000fffff984 */ /* 0x000fe20000000800 */
[----:B------:R-:W-:Y:S01]  /*37a0*/  @!PT LDS RZ, [RZ] ;  /* 0x00000000fffff984 */ /* 0x000fe20000000800 */
[----:B------:R-:W-:Y:S01]  /*37b0*/  @!PT LDS RZ, [RZ] ;  /* 0x00000000fffff984 */ /* 0x000fe20000000800 */
[----:B------:R-:W-:Y:S01]  /*37c0*/  @!PT LDS RZ, [RZ] ;  /* 0x00000000fffff984 */ /* 0x000fe20000000800 */
[----:B------:R2:W-:Y:S06]  /*37d0*/  MEMBAR.ALL.CTA ;  /* 0x0000000000007992 */ /* 0x0005ec0000008000 */
[----:B--2---:R-:W2:Y:S01]  /*37e0*/  FENCE.VIEW.ASYNC.S ;  /* 0x00000000000073c6 */ /* 0x004ea20000000000 */
[----:B------:R-:W-:Y:S01]  /*37f0*/  SEL R11, R11, RZ, P1 ;  /* 0x000000ff0b0b7207 */ /* 0x000fe20000800000 */
[----:B--2---:R2:W-:Y:S01]  /*3800*/  SYNCS.ARRIVE.TRANS64.RED.A1T0 RZ, [R2+URZ], RZ ;  /* 0x000000ff02ff79a7 */ /* 0x0045e200081004ff */
[----:B-1----:R-:W-:-:S02]  /*3810*/  LOP3.LUT P3, RZ, R6, 0x1, RZ, 0xc0, !PT ;  /* 0x0000000106ff7812 */ /* 0x002fc4000786c0ff */
[----:B------:R-:W-:-:S04]  /*3820*/  SEL R4, RZ, 0x1, P1 ;  /* 0x00000001ff047807 */ /* 0x000fc80000800000 */
[----:B------:R-:W-:Y:S02]  /*3830*/  LOP3.LUT R10, R10, R4, RZ, 0x3c, !PT ;  /* 0x000000040a0a7212 */ /* 0x000fe400078e3cff */
[----:B--2---:R-:W-:-:S04]  /*3840*/  SEL R2, RZ, 0x1, P0 ;  /* 0x00000001ff027807 */ /* 0x004fc80000000000 */
[----:B------:R-:W-:Y:S01]  /*3850*/  LOP3.LUT R9, R9, R2, RZ, 0x3c, !PT ;  /* 0x0000000209097212 */ /* 0x000fe200078e3cff */
[----:B------:R-:W-:Y:S06]  /*3860*/  @P3 BRA `(.L_x_66) ;  /* 0xfffffffc002c3947 */ /* 0x000fec000383ffff */
[----:B------:R-:W-:Y:S01]  /*3870*/  ULEA UR4, UR5, UR6, 0x3 ;  /* 0x0000000605047291 */ /* 0x000fe2000f8e18ff */
[----:B------:R-:W-:-:S08]  /*3880*/  SHF.L.U32 R2, R12, 0x1f, RZ ;  /* 0x0000001f0c027819 */ /* 0x000fd000000006ff */
[----:B------:R-:W1:Y:S02]  /*3890*/  SYNCS.PHASECHK.TRANS64 P0, [UR4+0x150], R2 ;  /* 0x00015002ff0075a7 */ /* 0x000e640008001004 */
[----:B-1----:R-:W-:Y:S05]  /*38a0*/  @P0 BRA `(.L_x_67) ;  /* 0x0000000000080947 */ /* 0x002fea0003800000 */
[----:B------:R-:W1:Y:S02]  /*38b0*/  SYNCS.PHASECHK.TRANS64.TRYWAIT P0, [UR4+0x150], R2 ;  /* 0x00015002ff0075a7 */ /* 0x000e640008001104 */
[----:B-1----:R-:W-:Y:S05]  /*38c0*/  @!P0 BRA `(.L_x_68) ;  /* 0x0000004400e48947 */ /* 0x002fea0003800000 */
.L_x_67:
[----:B------:R-:W-:-:S04]  /*38d0*/  UIADD3 UR7, UPT, UPT, UR5, 0x1, URZ ;  /* 0x0000000105077890 */ /* 0x000fc8000fffe0ff */
[----:B------:R-:W-:-:S04]  /*38e0*/  UISETP.NE.AND UP0, UPT, UR7, 0x2, UPT ;  /* 0x000000020700788c */ /* 0x000fc8000bf05270 */
[----:B------:R-:W-:Y:S02]  /*38f0*/  USEL UR8, URZ, 0x1, UP0 ;  /* 0x00000001ff087887 */ /* 0x000fe40008000000 */
[----:B------:R-:W-:-:S04]  /*3900*/  USEL UR7, UR7, URZ, UP0 ;  /* 0x000000ff07077287 */ /* 0x000fc80008000000 */
[----:B------:R-:W-:Y:S01]  /*3910*/  ULEA UR7, UR7, UR6, 0x3 ;  /* 0x0000000607077291 */ /* 0x000fe2000f8e18ff */
[----:B-1----:R-:W-:-:S04]  /*3920*/  LOP3.LUT R2, R12, UR8, RZ, 0x3c, !PT ;  /* 0x000000080c027c12 */ /* 0x002fc8000f8e3cff */
[----:B------:R-:W-:-:S04]  /*3930*/  SHF.L.U32 R0, R2, 0x1f, RZ ;  /* 0x0000001f02007819 */ /* 0x000fc800000006ff */
[----:B------:R-:W1:Y:S02]  /*3940*/  SYNCS.PHASECHK.TRANS64 P0, [UR7+0x150], R0 ;  /* 0x00015000ff0075a7 */ /* 0x000e640008001007 */
[----:B-1----:R-:W-:Y:S05]  /*3950*/  @P0 EXIT ;  /* 0x000000000000094d */ /* 0x002fea0003800000 */
[----:B------:R-:W-:Y:S02]  /*3960*/  SHF.L.U32 R2, R2, 0x1f, RZ ;  /* 0x0000001f02027819 */ /* 0x000fe400000006ff */
[----:B------:R-:W-:-:S07]  /*3970*/  MOV R0, UR7 ;  /* 0x0000000700007c02 */ /* 0x000fce0008000f00 */
.L_x_69:
[----:B-1----:R1:W2:Y:S02]  /*3980*/  SYNCS.PHASECHK.TRANS64.TRYWAIT P0, [R0+URZ+0x150], R2 ;  /* 0x00015002000075a7 */ /* 0x0022a400080011ff */
[----:B--2---:R-:W-:Y:S05]  /*3990*/  @!P0 NANOSLEEP.SYNCS 0x989680 ;  /* 0x009896800000895d */ /* 0x004fea0003900000 */
[----:B------:R-:W2:Y:S02]  /*39a0*/  @!P0 SYNCS.PHASECHK.TRANS64 P0, [R0+URZ+0x150], R2 ;  /* 0x00015002000085a7 */ /* 0x000ea400080010ff */
[----:B--2---:R-:W-:Y:S05]  /*39b0*/  @P0 EXIT ;  /* 0x000000000000094d */ /* 0x004fea0003800000 */
[----:B------:R-:W-:Y:S05]  /*39c0*/  BRA `(.L_x_69) ;  /* 0xfffffffc00ec7947 */ /* 0x000fea000383ffff */
.L_x_62:
[----:B------:R-:W-:Y:S05]  /*39d0*/  BRA.U UP4, `(.L_x_70) ;  /* 0x0000001104d87547 */ /* 0x000fea000b800000 */
[----:B------:R-:W-:Y:S01]  /*39e0*/  UMOV UR4, 0x40 ;  /* 0x0000004000047882 */ /* 0x000fe20000000000 */
[----:B------:R-:W-:Y:S01]  /*39f0*/  NOP ;  /* 0x0000000000007918 */ /* 0x000fe20000000000 */
[----:B------:R-:W-:Y:S01]  /*3a00*/  ULEA UR5, UR55, UR4, 0x18 ;  /* 0x0000000437057291 */ /* 0x000fe2000f8ec0ff */
[----:B------:R-:W-:Y:S02]  /*3a10*/  UMOV UR6, 0x400 ;  /* 0x0000040000067882 */ /* 0x000fe40000000000 */
[----:B------:R-:W-:-:S06]  /*3a20*/  ULEA UR6, UR55, UR6, 0x18 ;  /* 0x0000000637067291 */ /* 0x000fcc000f8ec0ff */
[----:B------:R-:W1:Y:S02]  /*3a30*/  LDS.U8 R0, [UR5+0x1c] ;  /* 0x00001c05ff007984 */ /* 0x000e640008000000 */
[----:B-1----:R-:W-:-:S13]  /*3a40*/  ISETP.NE.AND P0, PT, R0, RZ, PT ;  /* 0x000000ff0000720c */ /* 0x002fda0003f05270 */
[----:B------:R-:W-:Y:S05]  /*3a50*/  @P0 BRA `(.L_x_71) ;  /* 0x0000000400080947 */ /* 0x000fea0003800000 */
[----:B------:R-:W-:Y:S02]  /*3a60*/  UISETP.NE.U32.AND UP1, UPT, UR47, 0x1, UPT ;  /* 0x000000012f00788c */ /* 0x000fe4000bf25070 */
[----:B------:R-:W-:-:S07]  /*3a70*/  UIADD3 UR7, UPT, UPT, UR5, 0x8, URZ ;  /* 0x0000000805077890 */ /* 0x000fce000fffe0ff */
[----:B------:R-:W-:Y:S05]  /*3a80*/  BRA.U !UP1, `(.L_x_72) ;  /* 0x00000001099c7547 */ /* 0x000fea000b800000 */
[----:B------:R-:W-:Y:S01]  /*3a90*/  ELECT P0, URZ, PT ;  /* 0x0000000000ff782f */ /* 0x000fe20003800000 */
[----:B------:R-:W-:-:S12]  /*3aa0*/  BSSY B0, `(.L_x_72) ;  /* 0x0000025000007945 */ /* 0x000fd80003800000 */
[----:B------:R-:W-:Y:S05]  /*3ab0*/  @!P0 BRA `(.L_x_73) ;  /* 0x00000000008c8947 */ /* 0x000fea0003800000 */
[----:B------:R-:W-:-:S05]  /*3ac0*/  UMOV UR4, 0x10 ;  /* 0x0000001000047882 */ /* 0x000fca0000000000 */
[----:B------:R-:W-:Y:S04]  /*3ad0*/  DEPBAR.LE SB1, 0x36 ;  /* 0x00009d800000791a */ /* 0x000fe80000000000 */
[----:B------:R-:W1:Y:S02]  /*3ae0*/  UTCATOMSWS.2CTA.FIND_AND_SET.ALIGN UP0, UR4, UR4 ;  /* 0x00000004000475e3 */ /* 0x000e640008200800 */
[----:B-1----:R-:W-:Y:S01]  /*3af0*/  MOV R10, UR4 ;  /* 0x00000004000a7c02 */ /* 0x002fe20008000f00 */
[----:B------:R-:W-:Y:S06]  /*3b00*/  BRA.U UP0, `(.L_x_74) ;  /* 0x0000000100187547 */ /* 0x000fec000b800000 */
.L_x_75:
[----:B------:R-:W-:Y:S05]  /*3b10*/  NANOSLEEP 0x64 ;  /* 0x000000640000795d */ /* 0x000fea0003800000 */
[----:B------:R-:W-:-:S05]  /*3b20*/  UMOV UR4, 0x10 ;  /* 0x0000001000047882 */ /* 0x000fca0000000000 */
[----:B------:R-:W-:Y:S04]  /*3b30*/  DEPBAR.LE SB1, 0x36 ;  /* 0x00009d800000791a */ /* 0x000fe80000000000 */
[----:B------:R-:W1:Y:S02]  /*3b40*/  UTCATOMSWS.2CTA.FIND_AND_SET.ALIGN UP0, UR4, UR4 ;  /* 0x00000004000475e3 */ /* 0x000e640008200800 */
[----:B-1----:R-:W-:Y:S01]  /*3b50*/  MOV R10, UR4 ;  /* 0x00000004000a7c02 */ /* 0x002fe20008000f00 */
[----:B------:R-:W-:Y:S05]  /*3b60*/  BRA.U !UP0, `(.L_x_75) ;  /* 0xfffffffd08e87547 */ /* 0x000fea000b83ffff */
.L_x_74:
[----:B------:R-:W1:Y:S01]  /*3b70*/  LDS R6, [UR5+0x10] ;  /* 0x00001005ff067984 */ /* 0x000e620008000800 */
[----:B------:R-:W-:Y:S01]  /*3b80*/  IMAD.U32 R0, RZ, RZ, UR6 ;  /* 0x00000006ff007e24 */ /* 0x000fe2000f8e00ff */
[----:B------:R-:W-:-:S03]  /*3b90*/  MOV R4, UR48 ;  /* 0x0000003000047c02 */ /* 0x000fc60008000f00 */
[----:B------:R-:W-:Y:S01]  /*3ba0*/  VIADD R0, R0, 0x1f0 ;  /* 0x000001f000007836 */ /* 0x000fe20000000000 */
[----:B-1----:R-:W-:-:S04]  /*3bb0*/  SHF.L.U32 R6, R6, 0x1f, RZ ;  /* 0x0000001f06067819 */ /* 0x002fc800000006ff */
[----:B------:R-:W1:Y:S02]  /*3bc0*/  SYNCS.PHASECHK.TRANS64.TRYWAIT P0, [UR5+0x8], R6 ;  /* 0x00000806ff0075a7 */ /* 0x000e640008001105 */
[----:B-1----:R-:W-:Y:S05]  /*3bd0*/  @P0 BRA `(.L_x_76) ;  /* 0x0000000000080947 */ /* 0x002fea0003800000 */
[----:B------:R-:W1:Y:S02]  /*3be0*/  SYNCS.PHASECHK.TRANS64.TRYWAIT P0, [UR5+0x8], R6 ;  /* 0x00000806ff0075a7 */ /* 0x000e640008001105 */
[----:B-1----:R-:W-:Y:S05]  /*3bf0*/  @!P0 BRA `(.L_x_77) ;  /* 0x0000004400308947 */ /* 0x002fea0003800000 */
.L_x_76:
[----:B------:R-:W-:Y:S01]  /*3c00*/  PRMT R4, R4, 0x654, R0 ;  /* 0x0000065404047816 */ /* 0x000fe20000000000 */
[----:B------:R-:W-:Y:S01]  /*3c10*/  HFMA2 R0, -RZ, RZ, 0, 5.9604644775390625e-08 ;  /* 0x00000001ff007431 */ /* 0x000fe200000001ff */
[----:B------:R-:W-:Y:S01]  /*3c20*/  UPRMT UR4, UR48, 0x654, UR7 ;  /* 0x0000065430047896 */ /* 0x000fe20008000007 */
[----:B------:R-:W-:Y:S02]  /*3c30*/  IMAD.MOV.U32 R8, RZ, RZ, 0xffff ;  /* 0x0000ffffff087424 */ /* 0x000fe400078e00ff */
[----:B-1----:R-:W-:Y:S02]  /*3c40*/  IMAD.MOV.U32 R6, RZ, RZ, 0x4 ;  /* 0x00000004ff067424 */ /* 0x002fe400078e00ff */
[----:B------:R-:W-:Y:S01]  /*3c50*/  IMAD.SHL.U32 R9, R10, 0x20, RZ ;  /* 0x000000200a097824 */ /* 0x000fe200078e00ff */
[----:B------:R-:W-:Y:S02]  /*3c60*/  MOV R5, UR4 ;  /* 0x0000000400057c02 */ /* 0x000fe40008000f00 */
[-C--:B------:R-:W-:Y:S01]  /*3c70*/  SHF.L.U32 R8, R8, R10.reuse, RZ ;  /* 0x0000000a08087219 */ /* 0x080fe200000006ff */
[----:B------:R1:W-:Y:S01]  /*3c80*/  SYNCS.ARRIVE.TRANS64.RED RZ, [UR4], R6 ;  /* 0x00000006ffff79a7 */ /* 0x0003e20008000404 */
[----:B------:R-:W-:Y:S01]  /*3c90*/  SHF.L.U32 R7, R0, R10, RZ ;  /* 0x0000000a00077219 */ /* 0x000fe200000006ff */
[----:B------:R1:W-:Y:S04]  /*3ca0*/  STS [UR6+0x1f0], R9 ;  /* 0x0001f009ff007988 */ /* 0x0003e80008000806 */
[----:B------:R1:W-:Y:S04]  /*3cb0*/  STAS [R4.64], R10 ;  /* 0x0000000a04007dbd */ /* 0x0003e8000c0008ff */
[----:B------:R1:W-:Y:S04]  /*3cc0*/  ATOMS.OR RZ, [UR5+0x14], R8 ;  /* 0x00001408ffff798c */ /* 0x0003e8000b000005 */
[----:B------:R1:W-:Y:S04]  /*3cd0*/  ATOMS.OR RZ, [UR5+0x18], R7 ;  /* 0x00001807ffff798c */ /* 0x0003e8000b000005 */
[----:B------:R1:W-:Y:S02]  /*3ce0*/  ATOMS.XOR RZ, [UR5+0x10], R0 ;  /* 0x00001000ffff798c */ /* 0x0003e4000b800005 */
.L_x_73:
[----:B------:R-:W-:Y:S05]  /*3cf0*/  BSYNC B0 ;  /* 0x0000000000007941 */ /* 0x000fea0003800000 */
.L_x_72:
[----:B------:R-:W-:Y:S05]  /*3d00*/  BRA.U UP1, `(.L_x_78) ;  /* 0x00000001016c7547 */ /* 0x000fea000b800000 */
[----:B------:R-:W-:-:S03]  /*3d10*/  UMOV UR4, 0xffffffff ;  /* 0xffffffff00047882 */ /* 0x000fc60000000000 */
[----:B------:R-:W-:Y:S05]  /*3d20*/  BRA.DIV UR4, `(.L_x_79) ;  /* 0x0000004204fc7947 */ /* 0x000fea000b800000 */
[----:B------:R-:W-:-:S13]  /*3d30*/  ELECT P0, URZ, PT ;  /* 0x0000000000ff782f */ /* 0x000fda0003800000 */
.L_x_173:
[----:B------:R-:W-:Y:S05]  /*3d40*/  @!P0 BRA `(.L_x_78) ;  /* 0x00000000005c8947 */ /* 0x000fea0003800000 */
[----:B-1----:R-:W1:Y:S02]  /*3d50*/  LDS R4, [UR5+0x10] ;  /* 0x00001005ff047984 */ /* 0x002e640008000800 */
[----:B-1----:R-:W-:-:S04]  /*3d60*/  SHF.L.U32 R4, R4, 0x1f, RZ ;  /* 0x0000001f04047819 */ /* 0x002fc800000006ff */
[----:B------:R-:W1:Y:S02]  /*3d70*/  SYNCS.PHASECHK.TRANS64.TRYWAIT P0, [UR5+0x8], R4 ;  /* 0x00000804ff0075a7 */ /* 0x000e640008001105 */
[----:B-1----:R-:W-:Y:S05]  /*3d80*/  @P0 BRA `(.L_x_80) ;  /* 0x0000000000080947 */ /* 0x002fea0003800000 */
[----:B------:R-:W1:Y:S02]  /*3d90*/  SYNCS.PHASECHK.TRANS64.TRYWAIT P0, [UR5+0x8], R4 ;  /* 0x00000804ff0075a7 */ /* 0x000e640008001105 */
[----:B-1----:R-:W-:Y:S05]  /*3da0*/  @!P0 BRA `(.L_x_81) ;  /* 0x0000004400008947 */ /* 0x002fea0003800000 */
.L_x_80:
[----:B------:R-:W2:Y:S01]  /*3db0*/  LDS R6, [UR6+0x1f0] ;  /* 0x0001f006ff067984 */ /* 0x000ea20008000800 */
[----:B-1----:R-:W-:Y:S02]  /*3dc0*/  HFMA2 R0, -RZ, RZ, 0, 5.9604644775390625e-08 ;  /* 0x00000001ff007431 */ /* 0x002fe400000001ff */
[----:B------:R-:W-:Y:S01]  /*3dd0*/  IMAD.MOV.U32 R4, RZ, RZ, 0xffff ;  /* 0x0000ffffff047424 */ /* 0x000fe200078e00ff */
[----:B------:R-:W-:Y:S01]  /*3de0*/  UPRMT UR4, UR48, 0x654, UR7 ;  /* 0x0000065430047896 */ /* 0x000fe20008000007 */
[----:B--2---:R-:W-:-:S03]  /*3df0*/  IMAD.SHL.U32 R5, R6, 0x20, RZ ;  /* 0x0000002006057824 */ /* 0x004fc600078e00ff */
[-C--:B------:R-:W-:Y:S02]  /*3e00*/  SHF.L.U32 R4, R4, R6.reuse, RZ ;  /* 0x0000000604047219 */ /* 0x080fe400000006ff */
[----:B------:R-:W-:Y:S01]  /*3e10*/  SHF.L.U32 R6, R0, R6, RZ ;  /* 0x0000000600067219 */ /* 0x000fe200000006ff */
[----:B------:R2:W-:Y:S04]  /*3e20*/  STS [UR6+0x1f0], R5 ;  /* 0x0001f005ff007988 */ /* 0x0005e80008000806 */
[----:B------:R2:W-:Y:S04]  /*3e30*/  ATOMS.OR RZ, [UR5+0x14], R4 ;  /* 0x00001404ffff798c */ /* 0x0005e8000b000005 */
[----:B------:R2:W-:Y:S01]  /*3e40*/  ATOMS.OR RZ, [UR5+0x18], R6 ;  /* 0x00001806ffff798c */ /* 0x0005e2000b000005 */
[----:B------:R-:W-:Y:S03]  /*3e50*/  SYNCS.ARRIVE.TRANS64.RED.A1T0 RZ, [UR4], RZ ;  /* 0x000000ffffff79a7 */ /* 0x000fe60008100404 */
[----:B------:R2:W-:Y:S01]  /*3e60*/  ATOMS.XOR RZ, [UR5+0x10], R0 ;  /* 0x00001000ffff798c */ /* 0x0005e2000b800005 */
[----:B------:R-:W-:Y:S05]  /*3e70*/  BRA `(.L_x_78) ;  /* 0x0000000000107947 */ /* 0x000fea0003800000 */
.L_x_71:
[----:B------:R-:W-:Y:S02]  /*3e80*/  MOV R0, 0xffffffff ;  /* 0xffffffff00007802 */ /* 0x000fe40000000f00 */
[----:B------:R-:W-:-:S03]  /*3e90*/  MOV R4, 0x3ec0 ;  /* 0x00003ec000047802 */ /* 0x000fc60000000f00 */
[----:B------:R1:W-:Y:S04]  /*3ea0*/  STS [UR6+0x1f0], R0 ;  /* 0x0001f000ff007988 */ /* 0x0003e80008000806 */
[----:B-1---5:R-:W-:Y:S05]  /*3eb0*/  CALL.REL.NOINC `($__internal_1_$__cuda_sm10x_tcgen05_guardrail_trap_phase_invalid_during_alloc) ;  /* 0x0000004800087944 */ /* 0x022fea0003c00000 */
.L_x_78:
[----:B------:R-:W-:Y:S05]  /*3ec0*/  WARPSYNC.ALL ;  /* 0x0000000000007948 */ /* 0x000fea0003800000 */
[----:B------:R-:W3:Y:S01]  /*3ed0*/  S2UR UR4, SR_CgaCtaId ;  /* 0x00000000000479c3 */ /* 0x000ee20000008800 */
[----:B------:R-:W-:Y:S01]  /*3ee0*/  UMOV UR26, 0x400 ;  /* 0x00000400001a7882 */ /* 0x000fe20000000000 */
[----:B------:R-:W-:-:S06]  /*3ef0*/  NOP ;  /* 0x0000000000007918 */ /* 0x000fcc0000000000 */
[----:B------:R-:W-:Y:S06]  /*3f00*/  BAR.ARV 0x6, 0xa0 ;  /* 0x0182800000007b1d */ /* 0x000fec0000002000 */
[----:B------:R-:W4:Y:S01]  /*3f10*/  LDCU UR6, c[0x0][0x38c] ;  /* 0x00007180ff0677ac */ /* 0x000f220008000800 */
[----:B------:R-:W-:Y:S01]  /*3f20*/  LOP3.LUT R3, R3, 0xffff, RZ, 0xc0, !PT ;  /* 0x0000ffff03037812 */ /* 0x000fe200078ec0ff */
[----:B-1----:R-:W-:Y:S01]  /*3f30*/  IMAD.MOV.U32 R9, RZ, RZ, 0x1 ;  /* 0x00000001ff097424 */ /* 0x002fe200078e00ff */
[----:B------:R-:W-:Y:S01]  /*3f40*/  LOP3.LUT R2, R2, 0xffff, RZ, 0xc0, !PT ;  /* 0x0000ffff02027812 */ /* 0x000fe200078ec0ff */
[----:B------:R-:W-:Y:S01]  /*3f50*/  IMAD.MOV.U32 R8, RZ, RZ, RZ ;  /* 0x000000ffff087224 */ /* 0x000fe200078e00ff */
[----:B------:R-:W-:Y:S01]  /*3f60*/  R2UR UR28, R3 ;  /* 0x00000000031c72ca */ /* 0x000fe200000e0000 */
[----:B------:R-:W-:Y:S01]  /*3f70*/  UMOV UR32, URZ ;  /* 0x000000ff00207c82 */ /* 0x000fe20008000000 */
[----:B------:R-:W-:-:S02]  /*3f80*/  R2UR UR42, R2 ;  /* 0x00000000022a72ca */ /* 0x000fc400000e0000 */
[----:B------:R-:W-:Y:S01]  /*3f90*/  CS2R R2, SRZ ;  /* 0x0000000000027805 */ /* 0x000fe2000001ff00 */
[----:B------:R-:W-:Y:S01]  /*3fa0*/  UMOV UR23, URZ ;  /* 0x000000ff00177c82 */ /* 0x000fe20008000000 */
[----:B---3--:R-:W-:Y:S01]  /*3fb0*/  ULEA UR26, UR4, UR26, 0x18 ;  /* 0x0000001a041a7291 */ /* 0x008fe2000f8ec0ff */
[----:B------:R-:W-:Y:S01]  /*3fc0*/  UMOV UR22, URZ ;  /* 0x000000ff00167c82 */ /* 0x000fe20008000000 */
[----:B------:R-:W-:Y:S02]  /*3fd0*/  UISETP.NE.AND UP3, UPT, UR47, URZ, UPT ;  /* 0x000000ff2f00728c */ /* 0x000fe4000bf65270 */
[----:B------:R-:W-:Y:S02]  /*3fe0*/  UIADD3 UR5, UPT, UPT, UR26, 0x2400, URZ ;  /* 0x000024001a057890 */ /* 0x000fe4000fffe0ff */
[----:B------:R-:W-:-:S03]  /*3ff0*/  UIADD3 UR4, UPT, UPT, UR26, 0x26400, URZ ;  /* 0x000264001a047890 */ /* 0x000fc6000fffe0ff */
[----:B--2---:R-:W1:Y:S01]  /*4000*/  LDS R0, [UR26+0x1f0] ;  /* 0x0001f01aff007984 */ /* 0x004e620008000800 */
[----:B----4-:R-:W-:Y:S02]  /*4010*/  UIADD3 UR6, UPT, UPT, UR6, 0x7f, URZ ;  /* 0x0000007f06067890 */ /* 0x010fe4000fffe0ff */
[----:B------:R-:W-:Y:S02]  /*4020*/  USHF.R.U32.HI UR5, URZ, 0x4, UR5 ;  /* 0x00000004ff057899 */ /* 0x000fe40008011605 */
[----:B------:R-:W-:Y:S02]  /*4030*/  USHF.R.S32.HI UR33, URZ, 0x1f, UR6 ;  /* 0x0000001fff217899 */ /* 0x000fe40008011406 */
[----:B------:R-:W-:Y:S02]  /*4040*/  USHF.R.U32.HI UR4, URZ, 0x4, UR4 ;  /* 0x00000004ff047899 */ /* 0x000fe40008011604 */
[----:B------:R-:W-:Y:S02]  /*4050*/  ULEA.HI UR33, UR33, UR6, URZ, 0x7 ;  /* 0x0000000621217291 */ /* 0x000fe4000f8f38ff */
[----:B------:R-:W-:-:S02]  /*4060*/  ULOP3.LUT UR5, UR5, 0x3fff, URZ, 0xc0, !UPT ;  /* 0x00003fff05057892 */ /* 0x000fc4000f8ec0ff */
[----:B------:R-:W-:Y:S02]  /*4070*/  USHF.R.S32.HI UR33, URZ, 0x7, UR33 ;  /* 0x00000007ff217899 */ /* 0x000fe40008011421 */
[----:B------:R-:W-:Y:S02]  /*4080*/  ULOP3.LUT UR30, UR4, 0x3fff, URZ, 0xc0, !UPT ;  /* 0x00003fff041e7892 */ /* 0x000fe4000f8ec0ff */
[----:B------:R-:W-:Y:S01]  /*4090*/  UISETP.LT.AND UP0, UPT, UR33, 0x1, UPT ;  /* 0x000000012100788c */ /* 0x000fe2000bf01270 */
[----:B------:R-:W-:Y:S01]  /*40a0*/  UMOV UR40, 0x0 ;  /* 0x0000000000287882 */ /* 0x000fe20000000000 */
[----:B------:R-:W-:Y:S01]  /*40b0*/  UMOV UR41, 0x81004a0 ;  /* 0x081004a000297882 */ /* 0x000fe20000000000 */
[----:B------:R-:W-:Y:S02]  /*40c0*/  ULOP3.LUT UR29, UR5, 0x10000, URZ, 0xfc, !UPT ;  /* 0x00010000051d7892 */ /* 0x000fe4000f8efcff */
[----:B------:R-:W-:Y:S02]  /*40d0*/  ULOP3.LUT UR30, UR30, 0x10000, URZ, 0xfc, !UPT ;  /* 0x000100001e1e7892 */ /* 0x000fe4000f8efcff */
[----:B------:R-:W-:Y:S01]  /*40e0*/  USEL UR43, UR33, 0x1, !UP0 ;  /* 0x00000001212b7887 */ /* 0x000fe2000c000000 */
[----:B------:R-:W-:Y:S01]  /*40f0*/  UMOV UR38, 0x0 ;  /* 0x0000000000267882 */ /* 0x000fe20000000000 */
[----:B------:R-:W-:Y:S01]  /*4100*/  UMOV UR39, 0x81004a0 ;  /* 0x081004a000277882 */ /* 0x000fe20000000000 */
[----:B------:R-:W-:Y:S01]  /*4110*/  UMOV UR36, 0x0 ;  /* 0x0000000000247882 */ /* 0x000fe20000000000 */
[----:B------:R-:W-:Y:S01]  /*4120*/  UMOV UR37, 0x81004a0 ;  /* 0x081004a000257882 */ /* 0x000fe20000000000 */
[----:B------:R-:W-:Y:S01]  /*4130*/  UMOV UR34, 0x0 ;  /* 0x0000000000227882 */ /* 0x000fe20000000000 */
[----:B------:R-:W-:Y:S01]  /*4140*/  UMOV UR35, 0x81004a0 ;  /* 0x081004a000237882 */ /* 0x000fe20000000000 */
[----:B-1----:R-:W-:-:S15]  /*4150*/  R2UR UR44, R0 ;  /* 0x00000000002c72ca */ /* 0x002fde00000e0000 */
.L_x_89:
[C---:B------:R-:W-:Y:S02]  /*4160*/  LEA R0, R8.reuse, UR26, 0x3 ;  /* 0x0000001a08007c11 */ /* 0x040fe4000f8e18ff */
[----:B------:R-:W-:Y:S02]  /*4170*/  SHF.L.U32 R4, R3, 0x1f, RZ ;  /* 0x0000001f03047819 */ /* 0x000fe400000006ff */
[----:B------:R-:W-:Y:S02]  /*4180*/  LEA R5, R8, UR26, 0x4 ;  /* 0x0000001a08057c11 */ /* 0x000fe4000f8e20ff */
[----:B------:R-:W1:Y:S02]  /*4190*/  SYNCS.PHASECHK.TRANS64.TRYWAIT P0, [R0+URZ+0x140], R4 ;  /* 0x00014004000075a7 */ /* 0x000e6400080011ff */
[----:B-1-3--:R-:W-:Y:S05]  /*41a0*/  @!P0 BRA `(.L_x_82) ;  /* 0x0000004000188947 */ /* 0x00afea0003800000 */
.L_x_174:
[----:B-1----:R-:W1:Y:S01]  /*41b0*/  LDS.128 R4, [R5+0x1d0] ;  /* 0x0001d00005047984 */ /* 0x002e620000000c00 */
[----:B------:R-:W-:Y:S02]  /*41c0*/  VIADD R0, R0, 0x150 ;  /* 0x0000015000007836 */ /* 0x000fe40000000000 */
[----:B------:R-:W-:Y:S01]  /*41d0*/  VIADD R8, R8, 0x1 ;  /* 0x0000000108087836 */ /* 0x000fe20000000000 */
[----:B------:R-:W-:Y:S01]  /*41e0*/  @!PT LDS RZ, [RZ] ;  /* 0x00000000fffff984 */ /* 0x000fe20000000800 */
[----:B------:R-:W-:Y:S01]  /*41f0*/  @!PT LDS RZ, [RZ] ;  /* 0x00000000fffff984 */ /* 0x000fe20000000800 */
[----:B------:R-:W-:Y:S01]  /*4200*/  @!PT LDS RZ, [RZ] ;  /* 0x00000000fffff984 */ /* 0x000fe20000000800 */
[----:B------:R-:W-:Y:S01]  /*4210*/  @!PT LDS RZ, [RZ] ;  /* 0x00000000fffff984 */ /* 0x000fe20000000800 */
[----:B------:R2:W-:Y:S06]  /*4220*/  MEMBAR.ALL.CTA ;  /* 0x0000000000007992 */ /* 0x0005ec0000008000 */
[----:B--2---:R-:W2:Y:S01]  /*4230*/  FENCE.VIEW.ASYNC.S ;  /* 0x00000000000073c6 */ /* 0x004ea20000000000 */
[----:B------:R-:W-:-:S04]  /*4240*/  PRMT R0, RZ, 0x654, R0 ;  /* 0x00000654ff007816 */ /* 0x000fc80000000000 */
[----:B--2---:R2:W-:Y:S01]  /*4250*/  SYNCS.ARRIVE.TRANS64.RED.A1T0 RZ, [R0+URZ], RZ ;  /* 0x000000ff00ff79a7 */ /* 0x0045e200081004ff */
[----:B-1----:R-:W-:Y:S01]  /*4260*/  LOP3.LUT P1, RZ, R6, 0x1, RZ, 0xc0, !PT ;  /* 0x0000000106ff7812 */ /* 0x002fe2000782c0ff */
[----:B--2---:R-:W-:-:S12]  /*4270*/  BRA.U UP3, `(.L_x_83) ;  /* 0x0000000503087547 */ /* 0x004fd8000b800000 */
[----:B------:R-:W1:Y:S01]  /*4280*/  LDCU UR4, c[0x0][0x38c] ;  /* 0x00007180ff0477ac */ /* 0x000e620008000800 */
[----:B------:R-:W-:Y:S02]  /*4290*/  PLOP3.LUT P2, PT, PT, PT, PT, 0x80, 0x8 ;  /* 0x000000000008781c */ /* 0x000fe40003f4f070 */
[----:B------:R-:W-:Y:S01]  /*42a0*/  SHF.L.U32 R4, R9, 0x1f, RZ ;  /* 0x0000001f09047819 */ /* 0x000fe200000006ff */
[----:B------:R-:W-:Y:S02]  /*42b0*/  ULEA UR31, UR32, UR26, 0x3 ;  /* 0x0000001a201f7291 */ /* 0x000fe4000f8e18ff */
[----:B------:R-:W-:Y:S02]  /*42c0*/  ULEA UR11, UR32, UR44, 0x5 ;  /* 0x0000002c200b7291 */ /* 0x000fe4000f8e28ff */
[----:B-1----:R-:W-:-:S06]  /*42d0*/  UISETP.GE.AND UP0, UPT, UR4, 0x1, UPT ;  /* 0x000000010400788c */ /* 0x002fcc000bf06270 */
[----:B------:R-:W-:-:S05]  /*42e0*/  PLOP3.LUT P0, PT, PT, PT, UP0, 0x80, 0x8 ;  /* 0x000000000008781c */ /* 0x000fca0003f0f008 */
[----:B------:R-:W-:-:S08]  /*42f0*/  @UP0 ULEA UR4, UR23, UR26, 0x3 ;  /* 0x0000001a17040291 */ /* 0x000fd0000f8e18ff */
[----:B------:R-:W-:-:S04]  /*4300*/  @P0 SHF.L.U32 R0, R2, 0x1f, RZ ;  /* 0x0000001f02000819 */ /* 0x000fc800000006ff */
[----:B------:R1:W2:Y:S01]  /*4310*/  @P0 SYNCS.PHASECHK.TRANS64.TRYWAIT P2, [UR4], R0 ;  /* 0x00000000ff0005a7 */ /* 0x0002a20008041104 */
[----:B------:R-:W3:Y:S02]  /*4320*/  SYNCS.PHASECHK.TRANS64.TRYWAIT P0, [UR31+0x180], R4 ;  /* 0x00018004ff0075a7 */ /* 0x000ee4000800111f */
[----:B-123--:R-:W-:Y:S05]  /*4330*/  @!P0 BRA `(.L_x_84) ;  /* 0x0000003c00c88947 */ /* 0x00efea0003800000 */
.L_x_176:
[----:B------:R-:W-:Y:S01]  /*4340*/  UMOV UR27, UR22 ;  /* 0x00000016001b7c82 */ /* 0x000fe20008000000 */
[----:B------:R-:W-:Y:S05]  /*4350*/  BRA.U !UP0, `(.L_x_85) ;  /* 0x0000000108c07547 */ /* 0x000fea000b800000 */
[----:B------:R-:W-:Y:S02]  /*4360*/  UIADD3 UR27, UPT, UPT, UR43, UR22, URZ ;  /* 0x000000162b1b7290 */ /* 0x000fe4000fffe0ff */
[----:B------:R-:W-:Y:S01]  /*4370*/  UPLOP3.LUT UP2, UPT, UPT, UPT, UPT, 0x40, 0x4 ;  /* 0x000000000004789c */ /* 0x000fe20003f4e870 */
[----:B------:R-:W-:Y:S01]  /*4380*/  UMOV UR24, UR33 ;  /* 0x0000002100187c82 */ /* 0x000fe20008000000 */
[----:B------:R-:W-:-:S09]  /*4390*/  UMOV UR10, UR23 ;  /* 0x00000017000a7c82 */ /* 0x000fd20008000000 */
.L_x_88:
[----:B--2---:R-:W-:Y:S01]  /*43a0*/  ULEA UR5, UR10, UR26, 0x3 ;  /* 0x0000001a0a057291 */ /* 0x004fe2000f8e18ff */
[----:B---3--:R-:W-:Y:S11]  /*43b0*/  @P2 BRA `(.L_x_86) ;  /* 0x00000000000c2947 */ /* 0x008ff60003800000 */
[----:B-1----:R-:W-:Y:S04]  /*43c0*/  SHF.L.U32 R4, R2, 0x1f, RZ ;  /* 0x0000001f02047819 */ /* 0x002fe800000006ff */
[----:B------:R-:W1:Y:S02]  /*43d0*/  SYNCS.PHASECHK.TRANS64.TRYWAIT P0, [UR5], R4 ;  /* 0x00000004ff0075a7 */ /* 0x000e640008001105 */
[----:B-1----:R-:W-:Y:S05]  /*43e0*/  @!P0 BRA `(.L_x_87) ;  /* 0x0000003c00b48947 */ /* 0x002fea0003800000 */
.L_x_86:
[----:B------:R-:W-:Y:S01]  /*43f0*/  UISETP.NE.AND UP0, UPT, UR24, 0x1, UPT ;  /* 0x000000011800788c */ /* 0x000fe2000bf05270 */
[----:B------:R-:W-:Y:S01]  /*4400*/  PLOP3.LUT P2, PT, PT, PT, PT, 0x80, 0x8 ;  /* 0x000000000008781c */ /* 0x000fe20003f4f070 */
[----:B------:R-:W-:Y:S02]  /*4410*/  UIADD3 UR4, UPT, UPT, UR10, 0x1, URZ ;  /* 0x000000010a047890 */ /* 0x000fe4000fffe0ff */
[----:B------:R-:W-:Y:S02]  /*4420*/  UIADD3 UR25, UPT, UPT, UR5, 0x90, URZ ;  /* 0x0000009005197890 */ /* 0x000fe4000fffe0ff */
[----:B------:R-:W-:Y:S01]  /*4430*/  UISETP.NE.AND UP1, UPT, UR4, 0x12, UPT ;  /* 0x000000120400788c */ /* 0x000fe2000bf25270 */
[----:B------:R-:W-:Y:S01]  /*4440*/  PLOP3.LUT P0, PT, PT, PT, UP0, 0x80, 0x8 ;  /* 0x000000000008781c */ /* 0x000fe20003f0f008 */
[----:B------:R-:W-:Y:S02]  /*4450*/  UIADD3 UR22, UPT, UPT, UR22, 0x1, URZ ;  /* 0x0000000116167890 */ /* 0x000fe4000fffe0ff */
[----:B------:R-:W-:Y:S02]  /*4460*/  USEL UR6, URZ, 0x1, UP1 ;  /* 0x00000001ff067887 */ /* 0x000fe40008800000 */
[----:B------:R-:W-:Y:S02]  /*4470*/  USEL UR23, UR4, URZ, UP1 ;  /* 0x000000ff04177287 */ /* 0x000fe40008800000 */
[----:B------:R-:W-:Y:S02]  /*4480*/  UIADD3 UR24, UPT, UPT, UR24, -0x1, URZ ;  /* 0xffffffff18187890 */ /* 0x000fe4000fffe0ff */
[----:B------:R-:W-:Y:S01]  /*4490*/  @UP0 ULEA UR4, UR23, UR26, 0x3 ;  /* 0x0000001a17040291 */ /* 0x000fe2000f8e18ff */
[----:B------:R-:W-:Y:S01]  /*44a0*/  LOP3.LUT R2, R2, UR6, RZ, 0x3c, !PT ;  /* 0x0000000602027c12 */ /* 0x000fe2000f8e3cff */
[----:B------:R-:W-:Y:S02]  /*44b0*/  ULEA UR6, UR10, UR30, 0x8 ;  /* 0x0000001e0a067291 */ /* 0x000fe4000f8e40ff */
[----:B------:R-:W-:Y:S01]  /*44c0*/  UISETP.NE.AND UP0, UPT, UR22, UR27, UPT ;  /* 0x0000001b1600728c */ /* 0x000fe2000bf05270 */
[----:B-1----:R-:W-:Y:S01]  /*44d0*/  @P0 SHF.L.U32 R0, R2, 0x1f, RZ ;  /* 0x0000001f02000819 */ /* 0x002fe200000006ff */
[----:B------:R-:W-:Y:S02]  /*44e0*/  UIADD3 UR20, UPT, UPT, UR6, 0x2, URZ ;  /* 0x0000000206147890 */ /* 0x000fe4000fffe0ff */
[----:B------:R-:W-:Y:S01]  /*44f0*/  UIADD3 UR16, UPT, UPT, UR6, 0x4, URZ ;  /* 0x0000000406107890 */ /* 0x000fe2000fffe0ff */
[----:B------:R2:W3:Y:S01]  /*4500*/  @P0 SYNCS.PHASECHK.TRANS64.TRYWAIT P2, [UR4], R0 ;  /* 0x00000000ff0005a7 */ /* 0x0004e20008041104 */
[----:B------:R-:W-:Y:S02]  /*4510*/  ULEA UR4, UR10, UR29, 0x9 ;  /* 0x0000001d0a047291 */ /* 0x000fe4000f8e48ff */
[----:B------:R-:W-:Y:S02]  /*4520*/  UIADD3 UR12, UPT, UPT, UR6, 0x6, URZ ;  /* 0x00000006060c7890 */ /* 0x000fe4000fffe0ff */
[----:B------:R-:W-:Y:S02]  /*4530*/  UIADD3 UR18, UPT, UPT, UR4, 0x2, URZ ;  /* 0x0000000204127890 */ /* 0x000fe4000fffe0ff */
[----:B------:R-:W-:Y:S02]  /*4540*/  UIADD3 UR14, UPT, UPT, UR4, 0x4, URZ ;  /* 0x00000004040e7890 */ /* 0x000fe4000fffe0ff */
[----:B------:R-:W-:Y:S01]  /*4550*/  UIADD3 UR8, UPT, UPT, UR4, 0x6, URZ ;  /* 0x0000000604087890 */ /* 0x000fe2000fffe0ff */
[----:B------:R-:W-:Y:S01]  /*4560*/  UMOV UR7, 0x40004040 ;  /* 0x4000404000077882 */ /* 0x000fe20000000000 */
[----:B------:R-:W-:Y:S01]  /*4570*/  UMOV UR5, 0x40004040 ;  /* 0x4000404000057882 */ /* 0x000fe20000000000 */
[----:B------:R-:W-:Y:S01]  /*4580*/  UMOV UR21, 0x40004040 ;  /* 0x4000404000157882 */ /* 0x000fe20000000000 */
[----:B------:R2:W-:Y:S01]  /*4590*/  UTCIMMA.2CTA gdesc[UR4], gdesc[UR6], tmem[UR11], tmem[UR40], idesc[UR41], UP2 ;  /* 0x00ff2806040075ea */ /* 0x0005e2000920010b */
[----:B------:R-:W-:Y:S01]  /*45a0*/  UPLOP3.LUT UP2, UPT, UPT, UPT, UPT, 0x80, 0x8 ;  /* 0x000000000008789c */ /* 0x000fe20003f4f070 */
[----:B------:R-:W-:Y:S01]  /*45b0*/  UMOV UR19, 0x40004040 ;  /* 0x4000404000137882 */ /* 0x000fe20000000000 */
[----:B------:R-:W-:Y:S01]  /*45c0*/  UMOV UR17, 0x40004040 ;  /* 0x4000404000117882 */ /* 0x000fe20000000000 */
[----:B------:R2:W-:Y:S01]  /*45d0*/  UTCIMMA.2CTA gdesc[UR18], gdesc[UR20], tmem[UR11], tmem[UR38], idesc[UR39], UPT ;  /* 0x00ff2614120075ea */ /* 0x0005e2000ba0010b */
[----:B------:R-:W-:Y:S01]  /*45e0*/  UMOV UR15, 0x40004040 ;  /* 0x40004040000f7882 */ /* 0x000fe20000000000 */
[----:B------:R-:W-:Y:S01]  /*45f0*/  UMOV UR13, 0x40004040 ;  /* 0x40004040000d7882 */ /* 0x000fe20000000000 */
[----:B------:R-:W-:Y:S01]  /*4600*/  UMOV UR9, 0x40004040 ;  /* 0x4000404000097882 */ /* 0x000fe20000000000 */
[----:B------:R2:W-:Y:S01]  /*4610*/  UTCIMMA.2CTA gdesc[UR14], gdesc[UR16], tmem[UR11], tmem[UR36], idesc[UR37], UPT ;  /* 0x00ff24100e0075ea */ /* 0x0005e2000ba0010b */
[----:B------:R2:W-:Y:S01]  /*4620*/  UTCIMMA.2CTA gdesc[UR8], gdesc[UR12], tmem[UR11], tmem[UR34], idesc[UR35], UPT ;  /* 0x00ff220c080075ea */ /* 0x0005e2000ba0010b */
[----:B------:R2:W-:Y:S01]  /*4630*/  UTCBAR.2CTA.MULTICAST [UR25], URZ, UR28 ;  /* 0x000000ff190073e9 */ /* 0x0005e2000820081c */
[----:B------:R-:W-:Y:S01]  /*4640*/  UMOV UR10, UR23 ;  /* 0x00000017000a7c82 */ /* 0x000fe20008000000 */
[----:B------:R-:W-:Y:S05]  /*4650*/  BRA.U UP0, `(.L_x_88) ;  /* 0xfffffffd00507547 */ /* 0x000fea000b83ffff */
.L_x_85:
[----:B--2---:R-:W-:Y:S01]  /*4660*/  UIADD3 UR4, UPT, UPT, UR31, 0x160, URZ ;  /* 0x000001601f047890 */ /* 0x004fe2000fffe0ff */
[----:B------:R-:W-:-:S08]  /*4670*/  UMOV UR22, UR27 ;  /* 0x0000001b00167c82 */ /* 0x000fd00008000000 */
[----:B------:R2:W-:Y:S01]  /*4680*/  UTCBAR.2CTA.MULTICAST [UR4], URZ, UR42 ;  /* 0x000000ff040073e9 */ /* 0x0005e2000820082a */
[----:B------:R-:W-:Y:S02]  /*4690*/  NOP ;  /* 0x0000000000007918 */ /* 0x000fe40000000000 */
.L_x_83:
[----:B--2---:R-:W-:Y:S01]  /*46a0*/  UIADD3 UR4, UPT, UPT, UR32, 0x1, URZ ;  /* 0x0000000120047890 */ /* 0x004fe2000fffe0ff */
[----:B------:R-:W-:-:S03]  /*46b0*/  ISETP.NE.AND P0, PT, R8, 0x2, PT ;  /* 0x000000020800780c */ /* 0x000fc60003f05270 */
[----:B------:R-:W-:Y:S01]  /*46c0*/  UISETP.NE.AND UP0, UPT, UR4, 0x4, UPT ;  /* 0x000000040400788c */ /* 0x000fe2000bf05270 */
[----:B-1----:R-:W-:Y:S02]  /*46d0*/  SEL R0, RZ, 0x1, P0 ;  /* 0x00000001ff007807 */ /* 0x002fe40000000000 */
[----:B------:R-:W-:Y:S01]  /*46e0*/  SEL R8, R8, RZ, P0 ;  /* 0x000000ff08087207 */ /* 0x000fe20000000000 */
[----:B------:R-:W-:Y:S01]  /*46f0*/  USEL UR5, URZ, 0x1, UP0 ;  /* 0x00000001ff057887 */ /* 0x000fe20008000000 */
[----:B------:R-:W-:Y:S01]  /*4700*/  LOP3.LUT R3, R3, R0, RZ, 0x3c, !PT ;  /* 0x0000000003037212 */ /* 0x000fe200078e3cff */
[----:B------:R-:W-:-:S04]  /*4710*/  USEL UR32, UR4, URZ, UP0 ;  /* 0x000000ff04207287 */ /* 0x000fc80008000000 */
[----:B------:R-:W-:Y:S01]  /*4720*/  LOP3.LUT R9, R9, UR5, RZ, 0x3c, !PT ;  /* 0x0000000509097c12 */ /* 0x000fe2000f8e3cff */
[----:B------:R-:W-:Y:S07]  /*4730*/  @P1 BRA `(.L_x_89) ;  /* 0xfffffff800881947 */ /* 0x000fee000383ffff */
[----:B------:R-:W1:Y:S01]  /*4740*/  S2UR UR8, SR_CgaCtaId ;  /* 0x00000000000879c3 */ /* 0x000e620000008800 */
[----:B------:R-:W-:Y:S01]  /*4750*/  ELECT P0, URZ, PT ;  /* 0x0000000000ff782f */ /* 0x000fe20003800000 */
[----:B------:R-:W-:Y:S01]  /*4760*/  HFMA2 R0, -RZ, RZ, 0, 5.9604644775390625e-08 ;  /* 0x00000001ff007431 */ /* 0x000fe200000001ff */
[----:B------:R-:W-:-:S05]  /*4770*/  UMOV UR4, 0x40 ;  /* 0x0000004000047882 */ /* 0x000fca0000000000 */
[----:B------:R-:W-:Y:S01]  /*4780*/  UVIRTCOUNT.DEALLOC.SMPOOL 0x80 ;  /* 0x000000800000784c */ /* 0x000fe20000000000 */
[----:B------:R-:W-:Y:S02]  /*4790*/  UISETP.NE.AND UP1, UPT, UR47, URZ, UPT ;  /* 0x000000ff2f00728c */ /* 0x000fe4000bf25270 */
[----:B-1----:R-:W-:-:S09]  /*47a0*/  ULEA UR8, UR8, UR4, 0x18 ;  /* 0x0000000408087291 */ /* 0x002fd2000f8ec0ff */
[----:B------:R1:W-:Y:S01]  /*47b0*/  @P0 STS.U8 [UR8+0x1c], R0 ;  /* 0x00001c00ff000988 */ /* 0x0003e20008000008 */
[----:B------:R-:W-:Y:S05]  /*47c0*/  BRA.U UP1, `(.L_x_90) ;  /* 0x0000000101a07547 */ /* 0x000fea000b800000 */
[----:B------:R-:W-:Y:S01]  /*47d0*/  UIADD3 UR7, UPT, UPT, UR26, 0x180, URZ ;  /* 0x000001801a077890 */ /* 0x000fe2000fffe0ff */
[----:B------:R-:W-:-:S03]  /*47e0*/  SHF.L.U32 R2, R9, 0x1f, RZ ;  /* 0x0000001f09027819 */ /* 0x000fc600000006ff */
[----:B------:R-:W-:-:S09]  /*47f0*/  ULEA UR4, UR32, UR7, 0x3 ;  /* 0x0000000720047291 */ /* 0x000fd2000f8e18ff */
[----:B------:R-:W2:Y:S02]  /*4800*/  SYNCS.PHASECHK.TRANS64.TRYWAIT P0, [UR4], R2 ;  /* 0x00000002ff0075a7 */ /* 0x000ea40008001104 */
[----:B--2---:R-:W-:Y:S05]  /*4810*/  @!P0 BRA `(.L_x_91) ;  /* 0x0000003800c08947 */ /* 0x004fea0003800000 */
.L_x_179:
        /* <DEDUP_REMOVED lines=9> */
.L_x_181:
        /* <DEDUP_REMOVED lines=9> */
.L_x_183:
[----:B------:R-:W-:-:S04]  /*4940*/  UIADD3 UR4, UPT, UPT, UR4, 0x1, URZ ;  /* 0x0000000104047890 */ /* 0x000fc8000fffe0ff */
[----:B------:R-:W-:-:S04]  /*4950*/  UISETP.NE.AND UP0, UPT, UR4, 0x4, UPT ;  /* 0x000000040400788c */ /* 0x000fc8000bf05270 */
[----:B------:R-:W-:Y:S02]  /*4960*/  USEL UR5, URZ, 0x1, UP0 ;  /* 0x00000001ff057887 */ /* 0x000fe40008000000 */
[----:B------:R-:W-:-:S04]  /*4970*/  USEL UR4, UR4, URZ, UP0 ;  /* 0x000000ff04047287 */ /* 0x000fc80008000000 */
[----:B------:R-:W-:Y:S01]  /*4980*/  ULEA UR4, UR4, UR7, 0x3 ;  /* 0x0000000704047291 */ /* 0x000fe2000f8e18ff */
[----:B------:R-:W-:-:S04]  /*4990*/  LOP3.LUT R2, R2, UR5, RZ, 0x3c, !PT ;  /* 0x0000000502027c12 */ /* 0x000fc8000f8e3cff */
[----:B------:R-:W-:Y:S01]  /*49a0*/  SHF.L.U32 R2, R2, 0x1f, RZ ;  /* 0x0000001f02027819 */ /* 0x000fe200000006ff */
[----:B-1----:R-:W-:-:S04]  /*49b0*/  IMAD.U32 R0, RZ, RZ, UR4 ;  /* 0x00000004ff007e24 */ /* 0x002fc8000f8e00ff */
[----:B------:R1:W2:Y:S03]  /*49c0*/  SYNCS.PHASECHK.TRANS64.TRYWAIT P0, [R0+URZ], R2 ;  /* 0x00000002000075a7 */ /* 0x0002a600080011ff */
[----:B--2---:R-:W-:Y:S05]  /*49d0*/  @!P0 NANOSLEEP.SYNCS 0x989680 ;  /* 0x009896800000895d */ /* 0x004fea0003900000 */
[----:B------:R-:W2:Y:S02]  /*49e0*/  @!P0 SYNCS.PHASECHK.TRANS64 P0, [R0+URZ], R2 ;  /* 0x00000002000085a7 */ /* 0x000ea400080010ff */
[----:B--2---:R-:W-:Y:S05]  /*49f0*/  @P0 BRA `(.L_x_94) ;  /* 0x0000000000200947 */ /* 0x004fea0003800000 */
.L_x_95:
[----:B--2---:R2:W4:Y:S02]  /*4a00*/  SYNCS.PHASECHK.TRANS64.TRYWAIT P0, [R0+URZ], R2 ;  /* 0x00000002000075a7 */ /* 0x00452400080011ff */
[----:B----4-:R-:W-:Y:S05]  /*4a10*/  @!P0 NANOSLEEP.SYNCS 0x989680 ;  /* 0x009896800000895d */ /* 0x010fea0003900000 */
[----:B------:R-:W4:Y:S02]  /*4a20*/  @!P0 SYNCS.PHASECHK.TRANS64 P0, [R0+URZ], R2 ;  /* 0x00000002000085a7 */ /* 0x000f2400080010ff */
[----:B----4-:R-:W-:Y:S05]  /*4a30*/  @!P0 BRA `(.L_x_95) ;  /* 0xfffffffc00f08947 */ /* 0x010fea000383ffff */
[----:B------:R-:W-:Y:S05]  /*4a40*/  BRA `(.L_x_94) ;  /* 0x00000000000c7947 */ /* 0x000fea0003800000 */
.L_x_90:
[----:B------:R-:W-:-:S04]  /*4a50*/  UIADD3 UR4, UPT, UPT, UR26, 0x1c0, URZ ;  /* 0x000001c01a047890 */ /* 0x000fc8000fffe0ff */
[----:B------:R-:W-:-:S09]  /*4a60*/  UPRMT UR4, UR48, 0x654, UR4 ;  /* 0x0000065430047896 */ /* 0x000fd20008000004 */
[----:B------:R-:W-:Y:S03]  /*4a70*/  SYNCS.ARRIVE.TRANS64.RED.A1T0 RZ, [UR4], RZ ;  /* 0x000000ffffff79a7 */ /* 0x000fe60008100404 */
.L_x_94:
[----:B-12---:R-:W-:Y:S01]  /*4a80*/  SHF.L.U32 R2, RZ, 0x1f, RZ ;  /* 0x0000001fff027819 */ /* 0x006fe200000006ff */
[----:B------:R-:W-:Y:S01]  /*4a90*/  UIADD3 UR4, UPT, UPT, UR26, 0x1c0, URZ ;  /* 0x000001c01a047890 */ /* 0x000fe2000fffe0ff */
[----:B------:R-:W-:Y:S02]  /*4aa0*/  PLOP3.LUT P0, PT, PT, PT, UP1, 0x80, 0x8 ;  /* 0x000000000008781c */ /* 0x000fe40003f0f018 */
[----:B------:R-:W1:Y:S02]  /*4ab0*/  SYNCS.PHASECHK.TRANS64.TRYWAIT P1, [UR26+0x1c0], R2 ;  /* 0x0001c002ff0075a7 */ /* 0x000e64000802111a */
[----:B-1----:R-:W-:Y:S09]  /*4ac0*/  @!P1 BRA `(.L_x_96) ;  /* 0x00000038005c9947 */ /* 0x002ff20003800000 */
.L_x_185:
[----:B------:R-:W-:Y:S01]  /*4ad0*/  @!UP1 UPRMT UR4, UR48, 0x654, UR4 ;  /* 0x0000065430049896 */ /* 0x000fe20008000004 */
[----:B------:R-:W-:Y:S01]  /*4ae0*/  UMOV UR5, 0xffff ;  /* 0x0000ffff00057882 */ /* 0x000fe20000000000 */
[----:B------:R-:W-:-:S07]  /*4af0*/  UMOV UR6, 0x1 ;  /* 0x0000000100067882 */ /* 0x000fce0000000000 */
[----:B------:R-:W-:Y:S01]  /*4b00*/  @!P0 SYNCS.ARRIVE.TRANS64.RED.A1T0 RZ, [UR4], RZ ;  /* 0x000000ffffff89a7 */ /* 0x000fe20008100404 */
[----:B------:R-:W-:Y:S01]  /*4b10*/  NOP ;  /* 0x0000000000007918 */ /* 0x000fe20000000000 */
[----:B-1----:R-:W1:Y:S01]  /*4b20*/  LDS R0, [UR8+0x14] ;  /* 0x00001408ff007984 */ /* 0x002e620008000800 */
[----:B------:R-:W-:-:S04]  /*4b30*/  ULOP3.LUT UR4, UR44, 0xffff, URZ, 0xc0, !UPT ;  /* 0x0000ffff2c047892 */ /* 0x000fc8000f8ec0ff */
[----:B------:R-:W-:-:S04]  /*4b40*/  USHF.R.U32.HI UR4, URZ, 0x5, UR4 ;  /* 0x00000005ff047899 */ /* 0x000fc80008011604 */
[----:B------:R-:W-:Y:S02]  /*4b50*/  USHF.L.U32 UR5, UR5, UR4, URZ ;  /* 0x0000000405057299 */ /* 0x000fe400080006ff */
[----:B------:R-:W-:-:S04]  /*4b60*/  USHF.L.U32 UR4, UR6, UR4, URZ ;  /* 0x0000000406047299 */ /* 0x000fc800080006ff */
[----:B-1----:R-:W-:-:S04]  /*4b70*/  LOP3.LUT R0, R0, UR5, RZ, 0xc0, !PT ;  /* 0x0000000500007c12 */ /* 0x002fc8000f8ec0ff */
[----:B------:R-:W-:-:S13]  /*4b80*/  ISETP.NE.AND P0, PT, R0, UR5, PT ;  /* 0x0000000500007c0c */ /* 0x000fda000bf05270 */
[----:B------:R-:W-:Y:S05]  /*4b90*/  @P0 BRA `(.L_x_97) ;  /* 0x0000000000580947 */ /* 0x000fea0003800000 */
[----:B------:R-:W1:Y:S02]  /*4ba0*/  LDS R0, [UR8+0x18] ;  /* 0x00001808ff007984 */ /* 0x000e640008000800 */
[----:B-1----:R-:W-:-:S04]  /*4bb0*/  LOP3.LUT R0, R0, UR4, RZ, 0xc0, !PT ;  /* 0x0000000400007c12 */ /* 0x002fc8000f8ec0ff */
[----:B------:R-:W-:-:S13]  /*4bc0*/  ISETP.NE.AND P0, PT, R0, UR4, PT ;  /* 0x0000000400007c0c */ /* 0x000fda000bf05270 */
[----:B------:R-:W-:Y:S05]  /*4bd0*/  @P0 BRA `(.L_x_98) ;  /* 0x00000000003c0947 */ /* 0x000fea0003800000 */
[----:B------:R-:W1:Y:S01]  /*4be0*/  S2R R2, SR_LANEID ;  /* 0x0000000000027919 */ /* 0x000e620000000000 */
[----:B------:R-:W-:-:S06]  /*4bf0*/  ULOP3.LUT UR5, URZ, UR5, URZ, 0x33, !UPT ;  /* 0x00000005ff057292 */ /* 0x000fcc000f8e33ff */
[----:B------:R-:W-:-:S04]  /*4c00*/  IMAD.U32 R0, RZ, RZ, UR5 ;  /* 0x00000005ff007e24 */ /* 0x000fc8000f8e00ff */
[----:B------:R2:W4:Y:S02]  /*4c10*/  REDUX UR7, R0 ;  /* 0x00000000000773c4 */ /* 0x0005240000000000 */
[----:B------:R1:W-:Y:S01]  /*4c20*/  UTCATOMSWS.AND URZ, UR5 ;  /* 0x0000000500ff79e3 */ /* 0x0003e20008000000 */
[----:B--2---:R-:W-:Y:S01]  /*4c30*/  LOP3.LUT R0, RZ, UR4, RZ, 0x33, !PT ;  /* 0x00000004ff007c12 */ /* 0x004fe2000f8e33ff */
[----:B------:R-:W-:Y:S02]  /*4c40*/  VOTEU.ANY UR4, UPT, PT ;  /* 0x0000000000047886 */ /* 0x000fe400038e0100 */
[----:B------:R-:W-:Y:S02]  /*4c50*/  UFLO.U32 UR4, UR4 ;  /* 0x00000004000472bd */ /* 0x000fe400080e0000 */
[----:B------:R-:W2:Y:S04]  /*4c60*/  REDUX UR6, R0 ;  /* 0x00000000000673c4 */ /* 0x000ea80000000000 */
[----:B-1----:R-:W-:-:S02]  /*4c70*/  ISETP.EQ.U32.AND P0, PT, R2, UR4, PT ;  /* 0x0000000402007c0c */ /* 0x002fc4000bf02070 */
[----:B----4-:R-:W-:-:S11]  /*4c80*/  MOV R2, UR7 ;  /* 0x0000000700027c02 */ /* 0x010fd60008000f00 */
[----:B------:R1:W-:Y:S01]  /*4c90*/  @P0 ATOMS.AND RZ, [UR8+0x14], R2 ;  /* 0x00001402ffff098c */ /* 0x0003e2000a800008 */
[----:B--2---:R-:W-:-:S05]  /*4ca0*/  IMAD.U32 R0, RZ, RZ, UR6 ;  /* 0x00000006ff007e24 */ /* 0x004fca000f8e00ff */
[----:B------:R1:W-:Y:S01]  /*4cb0*/  @P0 ATOMS.AND RZ, [UR8+0x18], R0 ;  /* 0x00001800ffff098c */ /* 0x0003e2000a800008 */
[----:B------:R-:W-:Y:S05]  /*4cc0*/  BRA `(.L_x_99) ;  /* 0x0000000000147947 */ /* 0x000fea0003800000 */
.L_x_98:
[----:B------:R-:W-:Y:S02]  /*4cd0*/  MOV R2, 0x4cf0 ;  /* 0x00004cf000027802 */ /* 0x000fe40000000f00 */
[----:B---3-5:R-:W-:Y:S05]  /*4ce0*/  CALL.REL.NOINC `($__internal_0_$__cuda_sm10x_tcgen05_guardrail_trap_col_being_dealloced_not_returned_by_alloc) ;  /* 0x0000003800707944 */ /* 0x028fea0003c00000 */
[----:B------:R-:W-:Y:S05]  /*4cf0*/  BRA `(.L_x_99) ;  /* 0x0000000000087947 */ /* 0x000fea0003800000 */
.L_x_97:
[----:B------:R-:W-:Y:S02]  /*4d00*/  MOV R2, 0x4d20 ;  /* 0x00004d2000027802 */ /* 0x000fe40000000f00 */
[----:B---3-5:R-:W-:Y:S05]  /*4d10*/  CALL.REL.NOINC `($__internal_2_$__cuda_sm10x_tcgen05_guardrail_trap_unallocated_columns_being_dealloced) ;  /* 0x00000038007c7944 */ /* 0x028fea0003c00000 */
.L_x_99:
[----:B------:R-:W-:Y:S01]  /*4d20*/  NOP ;  /* 0x0000000000007918 */ /* 0x000fe20000000000 */
[----:B------:R-:W-:Y:S05]  /*4d30*/  EXIT ;  /* 0x000000000000794d */ /* 0x000fea0003800000 */
.L_x_70:
[----:B------:R-:W-:-:S09]  /*4d40*/  UISETP.NE.OR UP0, UPT, UR18, 0x3, !UP3 ;  /* 0x000000031200788c */ /* 0x000fd2000df05670 */
[----:B------:R-:W-:Y:S05]  /*4d50*/  BRA.U UP0, `(.L_x_100) ;  /* 0x0000000d00087547 */ /* 0x000fea000b800000 */
[----:B------:R-:W1:Y:S01]  /*4d60*/  LDCU UR26, c[0x0][0x370] ;  /* 0x00006e00ff1a77ac */ /* 0x000e620008000800 */
[----:B------:R-:W2:Y:S01]  /*4d70*/  LDC.64 R16, c[0x0][0x348] ;  /* 0x0000d200ff107b82 */ /* 0x000ea20000000a00 */
[----:B------:R-:W-:Y:S02]  /*4d80*/  HFMA2 R13, -RZ, RZ, 0, 0 ;  /* 0x00000000ff0d7431 */ /* 0x000fe400000001ff */
[----:B------:R-:W-:Y:S01]  /*4d90*/  IMAD.MOV.U32 R15, RZ, RZ, 0x1 ;  /* 0x00000001ff0f7424 */ /* 0x000fe200078e00ff */
[----:B------:R-:W1:Y:S01]  /*4da0*/  LDCU.128 UR28, c[0x0][0xb10] ;  /* 0x00016200ff1c77ac */ /* 0x000e620008000c00 */
[----:B------:R-:W-:Y:S01]  /*4db0*/  IMAD.MOV.U32 R14, RZ, RZ, RZ ;  /* 0x000000ffff0e7224 */ /* 0x000fe200078e00ff */
[----:B------:R-:W-:Y:S01]  /*4dc0*/  MOV R12, 0x1000 ;  /* 0x00001000000c7802 */ /* 0x000fe20000000f00 */
[----:B------:R-:W3:Y:S01]  /*4dd0*/  LDCU UR25, c[0x0][0x374] ;  /* 0x00006e80ff1977ac */ /* 0x000ee20008000800 */
[----:B------:R-:W4:Y:S01]  /*4de0*/  LDC.64 R2, c[0x0][0x888] ;  /* 0x00022200ff027b82 */ /* 0x000f220000000a00 */
[----:B------:R-:W3:Y:S01]  /*4df0*/  LDCU UR16, c[0x0][0xb0c] ;  /* 0x00016180ff1077ac */ /* 0x000ee20008000800 */
[----:B------:R-:W2:Y:S06]  /*4e00*/  LDCU UR35, c[0x0][0xb20] ;  /* 0x00016400ff2377ac */ /* 0x000eac0008000800 */
[----:B------:R-:W4:Y:S01]  /*4e10*/  LDC.64 R4, c[0x0][0x890] ;  /* 0x00022400ff047b82 */ /* 0x000f220000000a00 */
[----:B------:R-:W2:Y:S01]  /*4e20*/  LDCU UR4, c[0x0][0xb30] ;  /* 0x00016600ff0477ac */ /* 0x000ea20008000800 */
[----:B------:R-:W-:Y:S01]  /*4e30*/  UMOV UR17, 0x400 ;  /* 0x0000040000117882 */ /* 0x000fe20000000000 */
[----:B-1----:R-:W-:-:S02]  /*4e40*/  UIMAD.WIDE.U32 UR32, UR26, UR28, URZ ;  /* 0x0000001c1a2072a5 */ /* 0x002fc4000f8e00ff */
[----:B---3--:R-:W-:Y:S02]  /*4e50*/  UIMAD.WIDE.U32 UR6, UR25, UR31, URZ ;  /* 0x0000001f190672a5 */ /* 0x008fe4000f8e00ff */
[----:B------:R-:W-:Y:S02]  /*4e60*/  ULEA UR17, UR55, UR17, 0x18 ;  /* 0x0000001137117291 */ /* 0x000fe4000f8ec0ff */
[----:B------:R-:W-:Y:S02]  /*4e70*/  UPLOP3.LUT UP3, UPT, UPT, UPT, UPT, 0x40, 0x4 ;  /* 0x000000000004789c */ /* 0x000fe40003f6e870 */
[----:B------:R-:W-:Y:S01]  /*4e80*/  UIADD3 UR5, UPT, UPT, UR17, 0x120, URZ ;  /* 0x0000012011057890 */ /* 0x000fe2000fffe0ff */
[----:B------:R-:W-:Y:S01]  /*4e90*/  UMOV UR32, UR33 ;  /* 0x0000002100207c82 */ /* 0x000fe20008000000 */
[----:B------:R-:W-:Y:S01]  /*4ea0*/  UMOV UR27, UR7 ;  /* 0x00000007001b7c82 */ /* 0x000fe20008000000 */
[----:B------:R-:W-:Y:S02]  /*4eb0*/  UISETP.GE.AND UP0, UPT, UR40, 0x1, UPT ;  /* 0x000000012800788c */ /* 0x000fe4000bf06270 */
[----:B------:R-:W-:Y:S01]  /*4ec0*/  UISETP.NE.AND UP4, UPT, UR40, 0x1, UPT ;  /* 0x000000012800788c */ /* 0x000fe2000bf85270 */
[----:B------:R-:W1:Y:S01]  /*4ed0*/  LDCU.64 UR14, c[0x0][0xb28] ;  /* 0x00016500ff0e77ac */ /* 0x000e620008000a00 */
[----:B------:R-:W-:-:S02]  /*4ee0*/  UISETP.NE.AND UP6, UPT, UR16, 0x1, UPT ;  /* 0x000000011000788c */ /* 0x000fc4000bfc5270 */
[----:B------:R-:W-:Y:S02]  /*4ef0*/  UISETP.NE.AND UP5, UPT, UR30, 0x1, UPT ;  /* 0x000000011e00788c */ /* 0x000fe4000bfa5270 */
[----:B------:R-:W-:Y:S02]  /*4f00*/  UPRMT UR55, UR55, 0x654, UR5 ;  /* 0x0000065437377896 */ /* 0x000fe40008000005 */
[----:B------:R-:W-:Y:S02]  /*4f10*/  USHF.R.U32.HI UR32, URZ, UR29, UR32 ;  /* 0x0000001dff207299 */ /* 0x000fe40008011620 */
[----:B--2---:R-:W-:Y:S02]  /*4f20*/  USHF.R.U32.HI UR27, URZ, UR35, UR27 ;  /* 0x00000023ff1b7299 */ /* 0x004fe4000801161b */
[----:B------:R-:W-:-:S11]  /*4f30*/  UISETP.NE.AND UP2, UPT, UR4, 0x1, UPT ;  /* 0x000000010400788c */ /* 0x000fd6000bf45270 */
.L_x_108:
[C---:B------:R-:W-:Y:S02]  /*4f40*/  LEA R7, R14.reuse, UR17, 0x3 ;  /* 0x000000110e077c11 */ /* 0x040fe4000f8e18ff */
[----:B------:R-:W-:Y:S02]  /*4f50*/  SHF.L.U32 R0, R13, 0x1f, RZ ;  /* 0x0000001f0d007819 */ /* 0x000fe400000006ff */
[----:B------:R-:W-:Y:S02]  /*4f60*/  LEA R8, R14, UR17, 0x4 ;  /* 0x000000110e087c11 */ /* 0x000fe4000f8e20ff */
[----:B--2---:R-:W2:Y:S02]  /*4f70*/  SYNCS.PHASECHK.TRANS64.TRYWAIT P0, [R7+URZ+0x140], R0 ;  /* 0x00014000070075a7 */ /* 0x004ea400080011ff */
[----:B--2---:R-:W-:Y:S05]  /*4f80*/  @!P0 BRA `(.L_x_101) ;  /* 0x0000003400448947 */ /* 0x004fea0003800000 */
.L_x_186:
[----:B------:R-:W3:Y:S01]  /*4f90*/  LDS.128 R8, [R8+0x1d0] ;  /* 0x0001d00008087984 */ /* 0x000ee20000000c00 */
[----:B------:R-:W-:Y:S01]  /*4fa0*/  UISETP.GE.AND UP0, UPT, UR40, 0x1, UPT ;  /* 0x000000012800788c */ /* 0x000fe2000bf06270 */
[----:B------:R-:W-:Y:S01]  /*4fb0*/  @!PT LDS RZ, [RZ] ;  /* 0x00000000fffff984 */ /* 0x000fe20000000800 */
[----:B------:R-:W-:Y:S01]  /*4fc0*/  @!PT LDS RZ, [RZ] ;  /* 0x00000000fffff984 */ /* 0x000fe20000000800 */
[----:B------:R-:W-:Y:S01]  /*4fd0*/  @!PT LDS RZ, [RZ] ;  /* 0x00000000fffff984 */ /* 0x000fe20000000800 */
[----:B------:R-:W-:Y:S01]  /*4fe0*/  @!PT LDS RZ, [RZ] ;  /* 0x00000000fffff984 */ /* 0x000fe20000000800 */
[----:B------:R1:W-:Y:S06]  /*4ff0*/  MEMBAR.ALL.CTA ;  /* 0x0000000000007992 */ /* 0x0003ec0000008000 */
[----:B-1----:R-:W1:Y:S01]  /*5000*/  FENCE.VIEW.ASYNC.S ;  /* 0x00000000000073c6 */ /* 0x002e620000000000 */
[----:B---3--:R-:W-:Y:S11]  /*5010*/  LOP3.LUT P0, RZ, R10, 0x1, RZ, 0xc0, !PT ;  /* 0x000000010aff7812 */ /* 0x008ff6000780c0ff */
[----:B------:R-:W-:Y:S02]  /*5020*/  @!UPT UIADD3 URZ, UPT, UPT, URZ, URZ, URZ ;  /* 0x000000fffffff290 */ /* 0x000fe4000fffe0ff */
[----:B-1----:R-:W-:Y:S01]  /*5030*/  VOTEU.ANY UP1, P0 ;  /* 0x0000000000ff7886 */ /* 0x002fe20000020100 */
[----:B------:R-:W-:Y:S11]  /*5040*/  PLOP3.LUT P0, PT, PT, PT, UP1, 0x80, 0x8 ;  /* 0x000000000008781c */ /* 0x000ff60003f0f018 */
[----:B------:R-:W-:Y:S02]  /*5050*/  @!UPT UIADD3 URZ, UPT, UPT, URZ, URZ, URZ ;  /* 0x000000fffffff290 */ /* 0x000fe4000fffe0ff */
[----:B--2---:R-:W-:Y:S02]  /*5060*/  @P0 SHF.R.U32.HI R0, RZ, 0x10, R9 ;  /* 0x00000010ff000819 */ /* 0x004fe40000011609 */
[----:B------:R-:W-:Y:S02]  /*5070*/  @P0 MOV R6, R8 ;  /* 0x0000000800060202 */ /* 0x000fe40000000f00 */
[----:B------:R-:W-:Y:S01]  /*5080*/  @P0 R2UR UR4, R0 ;  /* 0x00000000000402ca */ /* 0x000fe200000e0000 */
[----:B------:R-:W-:Y:S01]  /*5090*/  VIADD R0, R7, 0x150 ;  /* 0x0000015007007836 */ /* 0x000fe20000000000 */
[----:B------:R-:W-:Y:S02]  /*50a0*/  @P0 LOP3.LUT R8, R9, 0xffff, RZ, 0xc0, !PT ;  /* 0x0000ffff09080812 */ /* 0x000fe400078ec0ff */
[----:B------:R-:W-:Y:S02]  /*50b0*/  @P0 R2UR UR6, R6 ;  /* 0x00000000060602ca */ /* 0x000fe400000e0000 */
[----:B------:R-:W-:Y:S02]  /*50c0*/  PRMT R0, RZ, 0x654, R0 ;  /* 0x00000654ff007816 */ /* 0x000fe40000000000 */
[----:B------:R-:W-:Y:S02]  /*50d0*/  @P0 R2UR UR5, R8 ;  /* 0x00000000080502ca */ /* 0x000fe400000e0000 */
[----:B------:R1:W-:Y:S03]  /*50e0*/  SYNCS.ARRIVE.TRANS64.RED.A1T0 RZ, [R0+URZ], RZ ;  /* 0x000000ff00ff79a7 */ /* 0x0003e600081004ff */
[----:B------:R-:W-:Y:S04]  /*50f0*/  @UP1 UMOV UR24, UR4 ;  /* 0x0000000400181c82 */ /* 0x000fe80008000000 */
[----:B------:R-:W-:Y:S04]  /*5100*/  @UP1 UMOV UR13, UR6 ;  /* 0x00000006000d1c82 */ /* 0x000fe80008000000 */
[----:B------:R-:W-:Y:S01]  /*5110*/  @UP1 UMOV UR7, UR5 ;  /* 0x0000000500071c82 */ /* 0x000fe20008000000 */
[----:B------:R-:W-:Y:S05]  /*5120*/  BRA.U !UP0, `(.L_x_102) ;  /* 0x0000000108a47547 */ /* 0x000fea000b800000 */
[----:B------:R-:W-:Y:S02]  /*5130*/  UIMAD.WIDE.U32 UR10, UR7, UR31, URZ ;  /* 0x0000001f070a72a5 */ /* 0x000fe4000f8e00ff */
[----:B------:R-:W-:Y:S02]  /*5140*/  UIMAD.WIDE.U32 UR18, UR13, UR28, URZ ;  /* 0x0000001c0d1272a5 */ /* 0x000fe4000f8e00ff */
[----:B------:R-:W-:Y:S02]  /*5150*/  USEL UR4, UR25, UR27, !UP5 ;  /* 0x0000001b19047287 */ /* 0x000fe4000e800000 */
[----:B------:R-:W-:Y:S02]  /*5160*/  USEL UR8, UR26, UR32, !UP6 ;  /* 0x000000201a087287 */ /* 0x000fe4000f000000 */
[----:B------:R-:W-:Y:S02]  /*5170*/  UIMAD.WIDE.U32 UR20, UR4, UR14, URZ ;  /* 0x0000000e041472a5 */ /* 0x000fe4000f8e00ff */
[----:B------:R-:W-:Y:S01]  /*5180*/  UIMAD.WIDE.U32 UR22, UR8, UR14, URZ ;  /* 0x0000000e081672a5 */ /* 0x000fe2000f8e00ff */
[----:B------:R-:W-:Y:S02]  /*5190*/  UMOV UR5, UR11 ;  /* 0x0000000b00057c82 */ /* 0x000fe40008000000 */
[----:B------:R-:W-:Y:S03]  /*51a0*/  USHF.R.U32.HI UR6, URZ, UR35, UR5 ;  /* 0x00000023ff067299 */ /* 0x000fe60008011605 */
[----:B------:R-:W-:Y:S01]  /*51b0*/  UMOV UR5, UR19 ;  /* 0x0000001300057c82 */ /* 0x000fe20008000000 */
[----:B------:R-:W-:Y:S02]  /*51c0*/  USEL UR6, UR7, UR6, !UP5 ;  /* 0x0000000607067287 */ /* 0x000fe4000e800000 */
[----:B------:R-:W-:Y:S02]  /*51d0*/  USHF.R.U32.HI UR9, URZ, UR29, UR5 ;  /* 0x0000001dff097299 */ /* 0x000fe40008011605 */
[----:B------:R-:W-:Y:S01]  /*51e0*/  UIMAD.WIDE.U32 UR10, UR6, UR14, URZ ;  /* 0x0000000e060a72a5 */ /* 0x000fe2000f8e00ff */
[----:B------:R-:W-:Y:S02]  /*51f0*/  UMOV UR5, UR21 ;  /* 0x0000001500057c82 */ /* 0x000fe40008000000 */
[----:B------:R-:W-:Y:S03]  /*5200*/  @UP4 USHF.R.U32.HI UR4, URZ, UR15, UR5 ;  /* 0x0000000fff044299 */ /* 0x000fe60008011605 */
[----:B------:R-:W-:Y:S01]  /*5210*/  UMOV UR5, UR23 ;  /* 0x0000001700057c82 */ /* 0x000fe20008000000 */
[----:B------:R-:W-:Y:S02]  /*5220*/  UIMAD UR4, UR40, UR4, URZ ;  /* 0x00000004280472a4 */ /* 0x000fe4000f8e02ff */
[----:B------:R-:W-:Y:S02]  /*5230*/  @UP4 USHF.R.U32.HI UR8, URZ, UR15, UR5 ;  /* 0x0000000fff084299 */ /* 0x000fe40008011605 */
[----:B------:R-:W-:Y:S02]  /*5240*/  USEL UR5, UR13, UR9, !UP6 ;  /* 0x000000090d057287 */ /* 0x000fe4000f000000 */
[----:B------:R-:W-:Y:S02]  /*5250*/  UIMAD UR9, UR40, UR8, URZ ;  /* 0x00000008280972a4 */ /* 0x000fe4000f8e02ff */
[----:B------:R-:W-:Y:S03]  /*5260*/  UISETP.GE.AND UP0, UPT, UR6, UR4, UPT ;  /* 0x000000040600728c */ /* 0x000fe6000bf06270 */
[----:B------:R-:W-:Y:S01]  /*5270*/  UMOV UR4, UR11 ;  /* 0x0000000b00047c82 */ /* 0x000fe20008000000 */
[----:B------:R-:W-:Y:S02]  /*5280*/  UISETP.GE.OR UP0, UPT, UR5, UR9, UP0 ;  /* 0x000000090500728c */ /* 0x000fe40008706670 */
[----:B------:R-:W-:Y:S02]  /*5290*/  USHF.R.U32.HI UR4, URZ, UR15, UR4 ;  /* 0x0000000fff047299 */ /* 0x000fe40008011604 */
[----:B------:R-:W-:Y:S02]  /*52a0*/  UIMAD.WIDE.U32 UR10, UR5, UR14, URZ ;  /* 0x0000000e050a72a5 */ /* 0x000fe4000f8e00ff */
[----:B------:R-:W-:Y:S04]  /*52b0*/  USEL UR12, UR6, UR4, !UP4 ;  /* 0x00000004060c7287 */ /* 0x000fe8000e000000 */
[----:B------:R-:W-:Y:S01]  /*52c0*/  UIADD3 UR9, UPT, UPT, -UR12, URZ, URZ ;  /* 0x000000ff0c097290 */ /* 0x000fe2000fffe1ff */
[----:B------:R-:W-:Y:S02]  /*52d0*/  @!UP0 UMOV UR4, UR11 ;  /* 0x0000000b00048c82 */ /* 0x000fe40008000000 */
[----:B------:R-:W-:Y:S02]  /*52e0*/  @!UP0 USHF.R.U32.HI UR4, URZ, UR15, UR4 ;  /* 0x0000000fff048299 */ /* 0x000fe40008011604 */
[----:B------:R-:W-:Y:S02]  /*52f0*/  UIMAD UR9, UR40, UR9, UR6 ;  /* 0x00000009280972a4 */ /* 0x000fe4000f8e0206 */
[----:B------:R-:W-:Y:S04]  /*5300*/  @!UP0 USEL UR4, UR5, UR4, !UP4 ;  /* 0x0000000405048287 */ /* 0x000fe8000e000000 */
[----:B------:R-:W-:Y:S02]  /*5310*/  @!UP0 UIMAD UR9, UR8, UR9, UR4 ;  /* 0x00000009080982a4 */ /* 0x000fe4000f8e0204 */
[----:B------:R-:W-:Y:S02]  /*5320*/  @!UP0 UIADD3 UR10, UPT, UPT, UR12, -UR4, URZ ;  /* 0x800000040c0a8290 */ /* 0x000fe4000fffe0ff */
[----:B------:R-:W-:Y:S02]  /*5330*/  UIADD3 UR4, UPT, UPT, -UR5, URZ, URZ ;  /* 0x000000ff05047290 */ /* 0x000fe4000fffe1ff */
[----:B------:R-:W-:Y:S02]  /*5340*/  UIADD3 UR8, UPT, UPT, -UR6, URZ, URZ ;  /* 0x000000ff06087290 */ /* 0x000fe4000fffe1ff */
[----:B------:R-:W-:Y:S02]  /*5350*/  @!UP0 UIMAD UR6, UR10, UR40, UR5 ;  /* 0x000000280a0682a4 */ /* 0x000fe4000f8e0205 */
[----:B------:R-:W-:Y:S02]  /*5360*/  UIMAD UR13, UR16, UR4, UR13 ;  /* 0x00000004100d72a4 */ /* 0x000fe4000f8e020d */
[----:B------:R-:W-:Y:S01]  /*5370*/  UIMAD UR7, UR30, UR8, UR7 ;  /* 0x000000081e0772a4 */ /* 0x000fe2000f8e0207 */
[----:B------:R-:W-:Y:S02]  /*5380*/  @!UP0 UMOV UR5, UR9 ;  /* 0x0000000900058c82 */ /* 0x000fe40008000000 */
[----:B------:R-:W-:Y:S02]  /*5390*/  UIMAD UR13, UR5, UR16, UR13 ;  /* 0x00000010050d72a4 */ /* 0x000fe4000f8e020d */
[----:B------:R-:W-:Y:S11]  /*53a0*/  UIMAD UR7, UR6, UR30, UR7 ;  /* 0x0000001e060772a4 */ /* 0x000ff6000f8e0207 */
[----:B------:R-:W-:Y:S01]  /*53b0*/  @!UPT UIADD3 URZ, UPT, UPT, URZ, URZ, URZ ;  /* 0x000000fffffff290 */ /* 0x000fe2000fffe0ff */
.L_x_102:
[----:B------:R-:W2:Y:S01]  /*53c0*/  @!UP2 LDCU.128 UR20, c[0x0][0xb10] ;  /* 0x00016200ff14a7ac */ /* 0x000ea20008000c00 */
[C---:B----4-:R-:W-:Y:S02]  /*53d0*/  ISETP.NE.U32.AND P1, PT, R4.reuse, RZ, PT ;  /* 0x000000ff0400720c */ /* 0x050fe40003f25070 */
[----:B------:R-:W-:Y:S02]  /*53e0*/  ISETP.NE.U32.AND P0, PT, R4, RZ, PT ;  /* 0x000000ff0400720c */ /* 0x000fe40003f05070 */
[C---:B------:R-:W-:Y:S02]  /*53f0*/  ISETP.NE.AND.EX P1, PT, R5.reuse, RZ, PT, P1 ;  /* 0x000000ff0500720c */ /* 0x040fe40003f25310 */
[----:B------:R-:W-:Y:S01]  /*5400*/  ISETP.NE.AND.EX P0, PT, R5, RZ, PT, P0 ;  /* 0x000000ff0500720c */ /* 0x000fe20003f05300 */
[----:B------:R-:W3:Y:S01]  /*5410*/  @!UP2 LDCU UR5, c[0x0][0xb0c] ;  /* 0x00016180ff05a7ac */ /* 0x000ee20008000800 */
[----:B------:R-:W-:Y:S01]  /*5420*/  SHF.L.U32 R6, R15, 0x1f, RZ ;  /* 0x0000001f0f067819 */ /* 0x000fe200000006ff */
[----:B--2---:R-:W-:Y:S07]  /*5430*/  UIMAD.WIDE.U32 UR8, UR13, UR20, URZ ;  /* 0x000000140d0872a5 */ /* 0x004fee000f8e00ff */
[----:B------:R-:W-:Y:S01]  /*5440*/  @!UP2 UMOV UR4, UR9 ;  /* 0x000000090004ac82 */ /* 0x000fe20008000000 */
[----:B---3--:R-:W-:Y:S02]  /*5450*/  @!UP2 UISETP.NE.AND UP0, UPT, UR5, 0x1, UPT ;  /* 0x000000010500a88c */ /* 0x008fe4000bf05270 */
[----:B------:R-:W-:Y:S02]  /*5460*/  @!UP2 USHF.R.U32.HI UR4, URZ, UR21, UR4 ;  /* 0x00000015ff04a299 */ /* 0x000fe40008011604 */
[----:B------:R-:W-:Y:S02]  /*5470*/  UIMAD.WIDE.U32 UR8, UR7, UR23, URZ ;  /* 0x00000017070872a5 */ /* 0x000fe4000f8e00ff */
[----:B------:R-:W-:Y:S02]  /*5480*/  @!UP2 USEL UR10, UR13, UR4, !UP0 ;  /* 0x000000040d0aa287 */ /* 0x000fe4000c000000 */
[----:B------:R-:W-:Y:S03]  /*5490*/  @!UP2 UISETP.NE.AND UP0, UPT, UR22, 0x1, UPT ;  /* 0x000000011600a88c */ /* 0x000fe6000bf05270 */
[----:B------:R-:W-:Y:S02]  /*54a0*/  @!UP2 UMOV UR6, UR9 ;  /* 0x000000090006ac82 */ /* 0x000fe40008000000 */
[----:B------:R-:W2:Y:S02]  /*54b0*/  @!UP2 LDCU UR4, c[0x0][0xb20] ;  /* 0x00016400ff04a7ac */ /* 0x000ea40008000800 */
[----:B--2---:R-:W-:Y:S04]  /*54c0*/  @!UP2 USHF.R.U32.HI UR6, URZ, UR4, UR6 ;  /* 0x00000004ff06a299 */ /* 0x004fe80008011606 */
[----:B------:R-:W-:Y:S04]  /*54d0*/  @!UP2 USEL UR6, UR7, UR6, !UP0 ;  /* 0x000000060706a287 */ /* 0x000fe8000c000000 */
[----:B------:R-:W-:Y:S02]  /*54e0*/  @!UP2 UIADD3 UR4, UPT, UPT, -UR10, UR6, URZ ;  /* 0x000000060a04a290 */ /* 0x000fe4000fffe1ff */
[----:B------:R-:W-:Y:S02]  /*54f0*/  @!UP2 UIADD3 UR6, UPT, UPT, UR10, -UR6, URZ ;  /* 0x800000060a06a290 */ /* 0x000fe4000fffe0ff */
[----:B------:R-:W-:Y:S02]  /*5500*/  @!UP2 UIMAD UR13, UR4, UR5, UR13 ;  /* 0x00000005040da2a4 */ /* 0x000fe4000f8e020d */
[----:B------:R-:W-:Y:S01]  /*5510*/  @!UP2 UIMAD UR7, UR6, UR22, UR7 ;  /* 0x000000160607a2a4 */ /* 0x000fe2000f8e0207 */
[----:B------:R-:W-:Y:S11]  /*5520*/  BRA.U UP3, `(.L_x_103) ;  /* 0x0000000103107547 */ /* 0x000ff6000b800000 */
[----:B------:R-:W-:Y:S04]  /*5530*/  MOV R7, UR34 ;  /* 0x0000002200077c02 */ /* 0x000fe80008000f00 */
[----:B------:R-:W-:Y:S04]  /*5540*/  SHF.L.U32 R7, R7, 0x1f, RZ ;  /* 0x0000001f07077819 */ /* 0x000fe800000006ff */
[----:B------:R-:W2:Y:S02]  /*5550*/  SYNCS.PHASECHK.TRANS64.TRYWAIT P2, [UR17+0x138], R7 ;  /* 0x00013807ff0075a7 */ /* 0x000ea40008041111 */
[----:B--2---:R-:W-:Y:S05]  /*5560*/  @!P2 BRA `(.L_x_104) ;  /* 0x0000002c00e0a947 */ /* 0x004fea0003800000 */
.L_x_103:
[----:B------:R-:W-:Y:S05]  /*5570*/  @!P1 BRA `(.L_x_105) ;  /* 0x0000000000309947 */ /* 0x000fea0003800000 */
[----:B------:R-:W-:Y:S01]  /*5580*/  ISETP.NE.U32.AND P1, PT, R2, RZ, PT ;  /* 0x000000ff0200720c */ /* 0x000fe20003f25070 */
[----:B------:R-:W2:Y:S01]  /*5590*/  LDCU.64 UR4, c[0x0][0x358] ;  /* 0x00006b00ff0477ac */ /* 0x000ea20008000a00 */
[----:B------:R-:W-:Y:S02]  /*55a0*/  IMAD.MOV.U32 R81, RZ, RZ, 0x1 ;  /* 0x00000001ff517424 */ /* 0x000fe400078e00ff */
[----:B------:R-:W-:Y:S11]  /*55b0*/  ISETP.NE.AND.EX P1, PT, R3, RZ, PT, P1 ;  /* 0x000000ff0300720c */ /* 0x000ff60003f25310 */
[----:B------:R-:W-:Y:S02]  /*55c0*/  @!UPT UIADD3 URZ, UPT, UPT, URZ, URZ, URZ ;  /* 0x000000fffffff290 */ /* 0x000fe4000fffe0ff */
[----:B------:R-:W3:Y:S01]  /*55d0*/  @P1 LDC.64 R8, c[0x0][0x888] ;  /* 0x00022200ff081b82 */ /* 0x000ee20000000a00 */
[----:B-1----:R-:W-:Y:S04]  /*55e0*/  @P1 IMAD R0, R4, UR36, RZ ;  /* 0x0000002404001c24 */ /* 0x002fe8000f8e02ff */
[----:B---3--:R-:W-:Y:S04]  /*55f0*/  @P1 IMAD.WIDE R8, R0, 0x4, R8 ;  /* 0x0000000400081825 */ /* 0x008fe800078e0208 */
[----:B------:R-:W-:Y:S01]  /*5600*/  HFMA2 R0, -RZ, RZ, 0, 5.9604644775390625e-08 ;  /* 0x00000001ff007431 */ /* 0x000fe200000001ff */
[----:B--2--5:R2:W5:Y:S04]  /*5610*/  @P1 LDG.E R40, desc[UR4][R8.64] ;  /* 0x0000000408281981 */ /* 0x024568000c1e1900 */
[----:B------:R-:W-:Y:S01]  /*5620*/  @!P1 PRMT R81, R0, 0x7610, R81 ;  /* 0x0000761000519816 */ /* 0x000fe20000000051 */
[----:B--2---:R-:W3:Y:S06]  /*5630*/  @!P1 LDC R40, c[0x0][0x880] ;  /* 0x00022000ff289b82 */ /* 0x004eec0000000800 */
.L_x_105:
[----:B---3-5:R-:W-:Y:S01]  /*5640*/  @!P0 ISETP.EQ.AND P1, PT, R40, RZ, PT ;  /* 0x000000ff2800820c */ /* 0x028fe20003f22270 */
[----:B------:R-:W-:Y:S01]  /*5650*/  @!UPT UIADD3 URZ, UPT, UPT, URZ, URZ, URZ ;  /* 0x000000fffffff290 */ /* 0x000fe2000fffe0ff */
[----:B------:R-:W-:Y:S11]  /*5660*/  @!P0 BRA `(.L_x_106) ;  /* 0x0000000000188947 */ /* 0x000ff60003800000 */
[----:B------:R-:W-:Y:S02]  /*5670*/  LOP3.LUT P0, RZ, R81, 0xff, RZ, 0xc0, !PT ;  /* 0x000000ff51ff7812 */ /* 0x000fe4000780c0ff */
[----:B------:R-:W-:Y:S04]  /*5680*/  ISETP.NE.U32.AND P1, PT, R2, RZ, PT ;  /* 0x000000ff0200720c */ /* 0x000fe80003f25070 */
[----:B------:R-:W-:Y:S04]  /*5690*/  ISETP.NE.AND.EX P1, PT, R3, RZ, PT, P1 ;  /* 0x000000ff0300720c */ /* 0x000fe80003f25310 */
[----:B------:R-:W-:Y:S03]  /*56a0*/  PLOP3.LUT P1, PT, P1, PT, PT, 0x8, 0x80 ;  /* 0x000000000080781c */ /* 0x000fe60000f2e170 */
[----:B------:R-:W-:Y:S11]  /*56b0*/  @P0 ISETP.EQ.AND P1, PT, R40, RZ, PT ;  /* 0x000000ff2800020c */ /* 0x000ff60003f22270 */
[----:B------:R-:W-:Y:S02]  /*56c0*/  @!UPT UIADD3 URZ, UPT, UPT, URZ, URZ, URZ ;  /* 0x000000fffffff290 */ /* 0x000fe4000fffe0ff */
.L_x_106:
[----:B------:R-:W2:Y:S01]  /*56d0*/  SYNCS.PHASECHK.TRANS64.TRYWAIT P0, [UR17+0x128], R6 ;  /* 0x00012806ff0075a7 */ /* 0x000ea20008001111 */
[----:B------:R-:W-:Y:S02]  /*56e0*/  ELECT P2, URZ, PT ;  /* 0x0000000000ff782f */ /* 0x000fe40003840000 */
[----:B------:R-:W-:Y:S01]  /*56f0*/  IADD3 R14, PT, PT, R14, 0x1, RZ ;  /* 0x000000010e0e7810 */ /* 0x000fe20007ffe0ff */
[----:B--2---:R-:W-:Y:S10]  /*5700*/  @!P0 BRA `(.L_x_107) ;  /* 0x0000002c00908947 */ /* 0x004ff40003800000 */
.L_x_189:
[----:B------:R-:W-:Y:S01]  /*5710*/  PLOP3.LUT P1, PT, P1, P2, PT, 0xf2, 0x2f ;  /* 0x00000000002f781c */ /* 0x000fe20000f25e72 */
[----:B------:R-:W-:Y:S01]  /*5720*/  UMOV UR18, 0x0 ;  /* 0x0000000000127882 */ /* 0x000fe20000000000 */
[----:B------:R-:W-:Y:S01]  /*5730*/  UMOV UR19, 0x10000000 ;  /* 0x1000000000137882 */ /* 0x000fe20000000000 */
[----:B------:R-:W-:Y:S01]  /*5740*/  UMOV UR12, UR36 ;  /* 0x00000024000c7c82 */ /* 0x000fe20008000000 */
[----:B------:R-:W-:Y:S01]  /*5750*/  LOP3.LUT R15, R15, 0x1, RZ, 0x3c, !PT ;  /* 0x000000010f0f7812 */ /* 0x000fe200078e3cff */
[----:B------:R-:W-:Y:S01]  /*5760*/  UPLOP3.LUT UP3, UPT, UPT, UPT, UPT, 0x80, 0x8 ;  /* 0x000000000008789c */ /* 0x000fe20003f6f070 */
[----:B------:R-:W-:Y:S07]  /*5770*/  UMOV UR36, UR24 ;  /* 0x0000001800247c82 */ /* 0x000fee0008000000 */
[----:B-1----:R-:W-:Y:S01]  /*5780*/  @!P1 IADD3 R6, P0, PT, R16, 0x580, RZ ;  /* 0x0000058010069810 */ /* 0x002fe20007f1e0ff */
[----:B------:R-:W-:Y:S03]  /*5790*/  VOTEU.ALL UP0, P1 ;  /* 0x0000000000ff7886 */ /* 0x000fe60000800000 */
[----:B------:R-:W-:Y:S01]  /*57a0*/  @!P1 R2UR UR5, R6 ;  /* 0x00000000060592ca */ /* 0x000fe200000e0000 */
[----:B------:R-:W-:Y:S01]  /*57b0*/  @!P1 IMAD.X R0, RZ, RZ, R17, P0 ;  /* 0x000000ffff009224 */ /* 0x000fe200000e0611 */
[----:B------:R-:W-:Y:S01]  /*57c0*/  @!UP0 USHF.L.U32 UR10, UR46, 0x6, URZ ;  /* 0x000000062e0a8899 */ /* 0x000fe200080006ff */
[----:B------:R-:W-:Y:S01]  /*57d0*/  ISETP.NE.AND P0, PT, R14, 0x2, PT ;  /* 0x000000020e00780c */ /* 0x000fe20003f05270 */
[----:B------:R-:W-:Y:S02]  /*57e0*/  @!UP0 USHF.L.U32 UR11, UR45, 0x6, URZ ;  /* 0x000000062d0b8899 */ /* 0x000fe400080006ff */
[----:B------:R-:W-:Y:S01]  /*57f0*/  @!P1 R2UR UR4, R0 ;  /* 0x00000000000492ca */ /* 0x000fe200000e0000 */
[----:B------:R-:W-:Y:S01]  /*5800*/  @!UP0 UIADD3 UR8, UPT, UPT, UR17, 0x200, URZ ;  /* 0x0000020011088890 */ /* 0x000fe2000fffe0ff */
[----:B------:R-:W-:Y:S01]  /*5810*/  SEL R0, RZ, 0x1, P0 ;  /* 0x00000001ff007807 */ /* 0x000fe20000000000 */
[----:B------:R-:W-:Y:S01]  /*5820*/  @!UP0 UIADD3 UR9, UPT, UPT, UR17, 0x120, URZ ;  /* 0x0000012011098890 */ /* 0x000fe2000fffe0ff */
[----:B------:R-:W-:Y:S01]  /*5830*/  SEL R14, R14, RZ, P0 ;  /* 0x000000ff0e0e7207 */ /* 0x000fe20000000000 */
[----:B------:R-:W-:Y:S01]  /*5840*/  VOTEU.ALL UP0, P1 ;  /* 0x0000000000ff7886 */ /* 0x000fe20000800000 */
[----:B------:R-:W-:Y:S01]  /*5850*/  LOP3.LUT R13, R13, R0, RZ, 0x3c, !PT ;  /* 0x000000000d0d7212 */ /* 0x000fe200078e3cff */
[----:B------:R-:W-:Y:S01]  /*5860*/  IMAD.U32 R6, RZ, RZ, UR5 ;  /* 0x00000005ff067e24 */ /* 0x000fe2000f8e00ff */
[----:B------:R-:W-:Y:S02]  /*5870*/  UIADD3 UR46, UPT, UPT, UR7, UR57, URZ ;  /* 0x00000039072e7290 */ /* 0x000fe4000fffe0ff */
[----:B------:R-:W-:Y:S03]  /*5880*/  UIADD3 UR45, UPT, UPT, UR13, UR60, URZ ;  /* 0x0000003c0d2d7290 */ /* 0x000fe6000fffe0ff */
[----:B------:R-:W-:Y:S01]  /*5890*/  IMAD.U32 R7, RZ, RZ, UR4 ;  /* 0x00000004ff077e24 */ /* 0x000fe2000f8e00ff */
[----:B------:R-:W-:Y:S04]  /*58a0*/  @!P1 R2UR UR4, R6 ;  /* 0x00000000060492ca */ /* 0x000fe800000e0000 */
[----:B------:R-:W-:Y:S11]  /*58b0*/  @!P1 R2UR UR5, R7 ;  /* 0x00000000070592ca */ /* 0x000ff600000e0000 */
[----:B------:R-:W-:Y:S02]  /*58c0*/  @!UPT UIADD3 URZ, UPT, UPT, URZ, URZ, URZ ;  /* 0x000000fffffff290 */ /* 0x000fe4000fffe0ff */
[----:B------:R2:W-:Y:S01]  /*58d0*/  @!UP0 UTMALDG.3D [UR8], [UR4], desc[UR18] ;  /* 0x00001208040085b4 */ /* 0x0005e20008011000 */
[----:B------:R2:W-:Y:S01]  /*58e0*/  @!P1 SYNCS.ARRIVE.TRANS64.RED.A0TR RZ, [UR17+0x120], R12 ;  /* 0x0001200cffff99a7 */ /* 0x0005e20008300411 */
[----:B------:R-:W-:Y:S01]  /*58f0*/  SYNCS.ARRIVE.TRANS64.RED.A1T0 RZ, [UR55], RZ ;  /* 0x000000ffffff79a7 */ /* 0x000fe20008100437 */
[----:B------:R-:W-:Y:S05]  /*5900*/  BRA.U UP1, `(.L_x_108) ;  /* 0xfffffff5018c7547 */ /* 0x000fea000b83ffff */
[----:B------:R-:W-:Y:S07]  /*5910*/  MOV R0, UR17 ;  /* 0x0000001100007c02 */ /* 0x000fee0008000f00 */
.L_x_109:
[----:B-1----:R-:W-:-:S04]  /*5920*/  SHF.L.U32 R2, R15, 0x1f, RZ ;  /* 0x0000001f0f027819 */ /* 0x002fc800000006ff */
[----:B------:R1:W3:Y:S03]  /*5930*/  SYNCS.PHASECHK.TRANS64.TRYWAIT P0, [R0+URZ+0x128], R2 ;  /* 0x00012802000075a7 */ /* 0x0002e600080011ff */
[----:B---3--:R-:W-:Y:S05]  /*5940*/  @!P0 NANOSLEEP.SYNCS 0x989680 ;  /* 0x009896800000895d */ /* 0x008fea0003900000 */
[----:B------:R-:W3:Y:S02]  /*5950*/  @!P0 SYNCS.PHASECHK.TRANS64 P0, [R0+URZ+0x128], R2 ;  /* 0x00012802000085a7 */ /* 0x000ee400080010ff */
[----:B--23--:R-:W-:Y:S05]  /*5960*/  @P0 EXIT ;  /* 0x000000000000094d */ /* 0x00cfea0003800000 */
[----:B------:R-:W-:Y:S05]  /*5970*/  BRA `(.L_x_109) ;  /* 0xfffffffc00e87947 */ /* 0x000fea000383ffff */
.L_x_100:
[----:B------:R-:W-:-:S06]  /*5980*/  UISETP.GE.AND UP0, UPT, UR18, 0x4, UPT ;  /* 0x000000041200788c */ /* 0x000fcc000bf06270 */
[----:B------:R-:W-:-:S13]  /*5990*/  PLOP3.LUT P0, PT, PT, PT, UP0, 0x80, 0x8 ;  /* 0x000000000008781c */ /* 0x000fda0003f0f008 */
[----:B------:R-:W-:Y:S05]  /*59a0*/  @!P0 EXIT ;  /* 0x000000000000894d */ /* 0x000fea0003800000 */
[----:B------:R-:W-:Y:S01]  /*59b0*/  BAR.SYNC.DEFER_BLOCKING 0x6, 0xa0 ;  /* 0x0182800000007b1d */ /* 0x000fe20000010000 */
[C---:B------:R-:W-:Y:S01]  /*59c0*/  IMAD.SHL.U32 R6, R78.reuse, 0x40, RZ ;  /* 0x000000404e067824 */ /* 0x040fe200078e00ff */
[----:B------:R-:W-:Y:S01]  /*59d0*/  SHF.R.U32.HI R7, RZ, 0x1, R78 ;  /* 0x00000001ff077819 */ /* 0x000fe2000001164e */
[C---:B------:R-:W-:Y:S01]  /*59e0*/  IMAD.SHL.U32 R4, R78.reuse, 0x8, RZ ;  /* 0x000000084e047824 */ /* 0x040fe200078e00ff */
[----:B------:R-:W-:Y:S01]  /*59f0*/  CS2R R86, SRZ ;  /* 0x0000000000567805 */ /* 0x000fe2000001ff00 */
[----:B------:R-:W-:Y:S01]  /*5a00*/  IMAD.U32 R37, R78, 0x10000, RZ ;  /* 0x000100004e257824 */ /* 0x000fe200078e00ff */
[----:B------:R-:W-:Y:S01]  /*5a10*/  UMOV UR44, 0x400 ;  /* 0x00000400002c7882 */ /* 0x000fe20000000000 */
[C---:B------:R-:W-:Y:S01]  /*5a20*/  LOP3.LUT R5, R6.reuse, 0x180, RZ, 0xc0, !PT ;  /* 0x0000018006057812 */ /* 0x040fe200078ec0ff */
[----:B------:R-:W-:Y:S01]  /*5a30*/  ULEA UR44, UR55, UR44, 0x18 ;  /* 0x0000002c372c7291 */ /* 0x000fe2000f8ec0ff */
[----:B------:R-:W-:Y:S01]  /*5a40*/  LOP3.LUT R6, R6, 0x640, RZ, 0xc0, !PT ;  /* 0x0000064006067812 */ /* 0x000fe200078ec0ff */
[----:B------:R-:W1:Y:S01]  /*5a50*/  LDC.64 R74, c[0x0][0x888] ;  /* 0x00022200ff4a7b82 */ /* 0x000e620000000a00 */
[----:B------:R-:W-:Y:S01]  /*5a60*/  LOP3.LUT R4, R5, 0x30, R4, 0xf8, !PT ;  /* 0x0000003005047812 */ /* 0x000fe200078ef804 */
[----:B------:R-:W-:Y:S01]  /*5a70*/  IMAD.SHL.U32 R5, R82, 0x800, RZ ;  /* 0x0000080052057824 */ /* 0x000fe200078e00ff */
[----:B------:R-:W-:Y:S01]  /*5a80*/  UIADD3 UR4, UPT, UPT, UR44, 0x1200, URZ ;  /* 0x000012002c047890 */ /* 0x000fe2000fffe0ff */
[----:B------:R-:W-:Y:S01]  /*5a90*/  IMAD.SHL.U32 R79, R78, 0x10, RZ ;  /* 0x000000104e4f7824 */ /* 0x000fe200078e00ff */
[----:B------:R-:W-:Y:S01]  /*5aa0*/  LOP3.LUT R4, R4, 0x20, R7, 0x78, !PT ;  /* 0x0000002004047812 */ /* 0x000fe200078e7807 */
[----:B------:R-:W-:Y:S01]  /*5ab0*/  IMAD.MOV.U32 R36, RZ, RZ, RZ ;  /* 0x000000ffff247224 */ /* 0x000fe200078e00ff */
[----:B------:R-:W-:Y:S01]  /*5ac0*/  LOP3.LUT R5, R6, 0x800, R5, 0xf8, !PT ;  /* 0x0000080006057812 */ /* 0x000fe200078ef805 */
[----:B------:R-:W2:Y:S01]  /*5ad0*/  LDC.64 R76, c[0x0][0x890] ;  /* 0x00022400ff4c7b82 */ /* 0x000ea20000000a00 */
[----:B------:R-:W-:-:S02]  /*5ae0*/  LOP3.LUT R79, R79, 0x20, RZ, 0xc0, !PT ;  /* 0x000000204f4f7812 */ /* 0x000fc400078ec0ff */
[----:B------:R-:W-:Y:S02]  /*5af0*/  CS2R R84, SRZ ;  /* 0x0000000000547805 */ /* 0x000fe4000001ff00 */
[----:B------:R-:W-:Y:S01]  /*5b00*/  LOP3.LUT R80, R5, R4, RZ, 0xfc, !PT ;  /* 0x0000000405507212 */ /* 0x000fe200078efcff */
[----:B------:R-:W-:Y:S01]  /*5b10*/  IMAD.SHL.U32 R5, R82, 0x200000, RZ ;  /* 0x0020000052057824 */ /* 0x000fe200078e00ff */
[----:B------:R-:W3:Y:S01]  /*5b20*/  LDCU UR53, c[0x0][0x370] ;  /* 0x00006e00ff3577ac */ /* 0x000ee20008000800 */
[----:B------:R-:W4:Y:S01]  /*5b30*/  LDS R0, [UR44+0x1f0] ;  /* 0x0001f02cff007984 */ /* 0x000f220008000800 */
[----:B------:R-:W-:Y:S01]  /*5b40*/  IMAD.U32 R88, RZ, RZ, UR4 ;  /* 0x00000004ff587e24 */ /* 0x000fe2000f8e00ff */
[----:B------:R-:W1:Y:S01]  /*5b50*/  LDC.64 R72, c[0x0][0x8b0] ;  /* 0x00022c00ff487b82 */ /* 0x000e620000000a00 */
[----:B------:R-:W-:Y:S01]  /*5b60*/  LOP3.LUT R5, R5, 0x200000, RZ, 0xc0, !PT ;  /* 0x0020000005057812 */ /* 0x000fe200078ec0ff */
[----:B------:R-:W-:Y:S01]  /*5b70*/  VIADD R4, R80, UR44 ;  /* 0x0000002c50047c36 */ /* 0x000fe20008000000 */
[----:B------:R-:W1:Y:S02]  /*5b80*/  LDCU.64 UR62, c[0x0][0x348] ;  /* 0x00006900ff3e77ac */ /* 0x000e640008000a00 */
[----:B------:R-:W-:-:S02]  /*5b90*/  LOP3.LUT R37, R5, 0x400000, R37, 0xf8, !PT ;  /* 0x0040000005257812 */ /* 0x000fc400078ef825 */
[----:B------:R-:W-:Y:S01]  /*5ba0*/  IADD3 R79, PT, PT, -R79, 0x200, R4 ;  /* 0x000002004f4f7810 */ /* 0x000fe20007ffe104 */
[----:B------:R-:W1:Y:S01]  /*5bb0*/  LDC.64 R70, c[0x0][0x8a8] ;  /* 0x00022a00ff467b82 */ /* 0x000e620000000a00 */
[----:B------:R-:W1:Y:S01]  /*5bc0*/  LDCU UR41, c[0x0][0xb0c] ;  /* 0x00016180ff2977ac */ /* 0x000e620008000800 */
[----:B------:R-:W1:Y:S01]  /*5bd0*/  LDCU UR39, c[0x0][0xb30] ;  /* 0x00016600ff2777ac */ /* 0x000e620008000800 */
[----:B------:R-:W1:Y:S01]  /*5be0*/  LDCU.64 UR58, c[0x0][0x888] ;  /* 0x00011100ff3a77ac */ /* 0x000e620008000a00 */
[----:B------:R-:W1:Y:S01]  /*5bf0*/  LDCU.64 UR42, c[0x0][0xb28] ;  /* 0x00016500ff2a77ac */ /* 0x000e620008000a00 */
[----:B------:R-:W1:Y:S01]  /*5c00*/  LDCU.128 UR48, c[0x0][0xb10] ;  /* 0x00016200ff3077ac */ /* 0x000e620008000c00 */
[----:B------:R-:W1:Y:S01]  /*5c10*/  LDCU UR52, c[0x0][0x374] ;  /* 0x00006e80ff3477ac */ /* 0x000e620008000800 */
[----:B------:R-:W-:Y:S01]  /*5c20*/  UIADD3 UR56, UPT, UPT, UR44, 0x200, URZ ;  /* 0x000002002c387890 */ /* 0x000fe2000fffe0ff */
[----:B--234-:R-:W-:-:S11]  /*5c30*/  IMAD.IADD R37, R0, 0x1, R37 ;  /* 0x0000000100257824 */ /* 0x01cfd600078e0225 */
.L_x_127:
[----:B------:R-:W-:Y:S02]  /*5c40*/  LEA R3, R84, UR44, 0x3 ;  /* 0x0000002c54037c11 */ /* 0x000fe4000f8e18ff */
[----:B------:R-:W-:Y:S02]  /*5c50*/  SHF.L.U32 R0, R86, 0x1f, RZ ;  /* 0x0000001f56007819 */ /* 0x000fe400000006ff */
[----:B------:R-:W-:Y:S02]  /*5c60*/  LEA R4, R84, UR44, 0x4 ;  /* 0x0000002c54047c11 */ /* 0x000fe4000f8e20ff */
[----:B--2---:R-:W2:Y:S02]  /*5c70*/  SYNCS.PHASECHK.TRANS64.TRYWAIT P0, [R3+URZ+0x140], R0 ;  /* 0x00014000030075a7 */ /* 0x004ea400080011ff */
[----:B-12---:R-:W-:Y:S05]  /*5c80*/  @!P0 BRA `(.L_x_110) ;  /* 0x0000002800488947 */ /* 0x006fea0003800000 */
.L_x_190:
[----:B------:R-:W3:Y:S01]  /*5c90*/  LDS.128 R4, [R4+0x1d0] ;  /* 0x0001d00004047984 */ /* 0x000ee20000000c00 */
[----:B------:R-:W-:Y:S01]  /*5ca0*/  UISETP.GE.AND UP0, UPT, UR40, 0x1, UPT ;  /* 0x000000012800788c */ /* 0x000fe2000bf06270 */
[----:B------:R-:W-:Y:S01]  /*5cb0*/  @!PT LDS RZ, [RZ] ;  /* 0x00000000fffff984 */ /* 0x000fe20000000800 */
[----:B------:R-:W-:Y:S01]  /*5cc0*/  @!PT LDS RZ, [RZ] ;  /* 0x00000000fffff984 */ /* 0x000fe20000000800 */
[----:B------:R-:W-:Y:S01]  /*5cd0*/  @!PT LDS RZ, [RZ] ;  /* 0x00000000fffff984 */ /* 0x000fe20000000800 */
[----:B------:R-:W-:Y:S01]  /*5ce0*/  @!PT LDS RZ, [RZ] ;  /* 0x00000000fffff984 */ /* 0x000fe20000000800 */
[----:B------:R4:W-:Y:S06]  /*5cf0*/  MEMBAR.ALL.CTA ;  /* 0x0000000000007992 */ /* 0x0009ec0000008000 */
[----:B----4-:R-:W4:Y:S01]  /*5d00*/  FENCE.VIEW.ASYNC.S ;  /* 0x00000000000073c6 */ /* 0x010f220000000000 */
[----:B---3--:R-:W-:Y:S11]  /*5d10*/  LOP3.LUT P0, RZ, R6, 0x1, RZ, 0xc0, !PT ;  /* 0x0000000106ff7812 */ /* 0x008ff6000780c0ff */
[----:B------:R-:W-:Y:S02]  /*5d20*/  @!UPT UIADD3 URZ, UPT, UPT, URZ, URZ, URZ ;  /* 0x000000fffffff290 */ /* 0x000fe4000fffe0ff */
[----:B----4-:R-:W-:Y:S01]  /*5d30*/  VOTEU.ANY UP1, P0 ;  /* 0x0000000000ff7886 */ /* 0x010fe20000020100 */
[----:B------:R-:W-:Y:S01]  /*5d40*/  PLOP3.LUT P0, PT, PT, PT, UP1, 0x80, 0x8 ;  /* 0x000000000008781c */ /* 0x000fe20003f0f018 */
[----:B------:R-:W-:Y:S11]  /*5d50*/  UP2UR UR47, UPR, URZ, 0x2 ;  /* 0x00000002ff2f7883 */ /* 0x000ff60008000000 */
[----:B------:R-:W-:Y:S01]  /*5d60*/  @!UPT UIADD3 URZ, UPT, UPT, URZ, URZ, URZ ;  /* 0x000000fffffff290 */ /* 0x000fe2000fffe0ff */
        /* <DEDUP_REMOVED lines=13> */
[----:B------:R-:W3:Y:S01]  /*5e40*/  LDCU UR12, c[0x0][0xb20] ;  /* 0x00016400ff0c77ac */ /* 0x000ee20008000800 */
[----:B-1----:R-:W-:Y:S02]  /*5e50*/  UIMAD.WIDE.U32 UR4, UR52, UR51, URZ ;  /* 0x00000033340472a5 */ /* 0x002fe4000f8e00ff */
[----:B------:R-:W-:Y:S02]  /*5e60*/  UIMAD.WIDE.U32 UR6, UR53, UR48, URZ ;  /* 0x00000030350672a5 */ /* 0x000fe4000f8e00ff */
[----:B------:R-:W-:Y:S02]  /*5e70*/  UISETP.NE.AND UP0, UPT, UR50, 0x1, UPT ;  /* 0x000000013200788c */ /* 0x000fe4000bf05270 */
[----:B------:R-:W-:Y:S02]  /*5e80*/  UIMAD.WIDE.U32 UR8, UR37, UR51, URZ ;  /* 0x00000033250872a5 */ /* 0x000fe4000f8e00ff */
[----:B------:R-:W-:Y:S02]  /*5e90*/  UIMAD.WIDE.U32 UR10, UR38, UR48, URZ ;  /* 0x00000030260a72a5 */ /* 0x000fe4000f8e00ff */
[----:B------:R-:W-:Y:S02]  /*5ea0*/  UISETP.NE.AND UP1, UPT, UR41, 0x1, UPT ;  /* 0x000000012900788c */ /* 0x000fe4000bf25270 */
[----:B------:R-:W-:Y:S01]  /*5eb0*/  UISETP.NE.AND UP2, UPT, UR40, 0x1, UPT ;  /* 0x000000012800788c */ /* 0x000fe2000bf45270 */
[----:B------:R-:W-:Y:S02]  /*5ec0*/  UMOV UR4, UR5 ;  /* 0x0000000500047c82 */ /* 0x000fe40008000000 */
[----:B---3--:R-:W-:Y:S03]  /*5ed0*/  USHF.R.U32.HI UR5, URZ, UR12, UR4 ;  /* 0x0000000cff057299 */ /* 0x008fe60008011604 */
[----:B------:R-:W-:Y:S02]  /*5ee0*/  UMOV UR4, UR7 ;  /* 0x0000000700047c82 */ /* 0x000fe40008000000 */
[----:B------:R-:W-:Y:S02]  /*5ef0*/  USHF.R.U32.HI UR7, URZ, UR49, UR4 ;  /* 0x00000031ff077299 */ /* 0x000fe40008011604 */
[----:B------:R-:W-:Y:S02]  /*5f00*/  USEL UR4, UR52, UR5, !UP0 ;  /* 0x0000000534047287 */ /* 0x000fe4000c000000 */
[----:B------:R-:W-:Y:S01]  /*5f10*/  USEL UR7, UR53, UR7, !UP1 ;  /* 0x0000000735077287 */ /* 0x000fe2000c800000 */
[----:B------:R-:W-:Y:S01]  /*5f20*/  UMOV UR5, UR9 ;  /* 0x0000000900057c82 */ /* 0x000fe20008000000 */
[----:B------:R-:W-:Y:S02]  /*5f30*/  UIMAD.WIDE.U32 UR8, UR4, UR42, URZ ;  /* 0x0000002a040872a5 */ /* 0x000fe4000f8e00ff */
[----:B------:R-:W-:Y:S03]  /*5f40*/  USHF.R.U32.HI UR6, URZ, UR12, UR5 ;  /* 0x0000000cff067299 */ /* 0x000fe60008011605 */
[----:B------:R-:W-:Y:S01]  /*5f50*/  UMOV UR5, UR11 ;  /* 0x0000000b00057c82 */ /* 0x000fe20008000000 */
[----:B------:R-:W-:Y:S02]  /*5f60*/  UIMAD.WIDE.U32 UR10, UR7, UR42, URZ ;  /* 0x0000002a070a72a5 */ /* 0x000fe4000f8e00ff */
[----:B------:R-:W-:Y:S02]  /*5f70*/  USHF.R.U32.HI UR12, URZ, UR49, UR5 ;  /* 0x00000031ff0c7299 */ /* 0x000fe40008011605 */
[----:B------:R-:W-:Y:S01]  /*5f80*/  USEL UR6, UR37, UR6, !UP0 ;  /* 0x0000000625067287 */ /* 0x000fe2000c000000 */
[----:B------:R-:W-:Y:S02]  /*5f90*/  UMOV UR5, UR9 ;  /* 0x0000000900057c82 */ /* 0x000fe40008000000 */
[----:B------:R-:W-:Y:S01]  /*5fa0*/  UMOV UR10, UR11 ;  /* 0x0000000b000a7c82 */ /* 0x000fe20008000000 */
[----:B------:R-:W-:Y:S02]  /*5fb0*/  @UP2 USHF.R.U32.HI UR4, URZ, UR43, UR5 ;  /* 0x0000002bff042299 */ /* 0x000fe40008011605 */
[----:B------:R-:W-:Y:S02]  /*5fc0*/  @UP2 USHF.R.U32.HI UR7, URZ, UR43, UR10 ;  /* 0x0000002bff072299 */ /* 0x000fe4000801160a */
[----:B------:R-:W-:Y:S02]  /*5fd0*/  UIMAD UR4, UR40, UR4, URZ ;  /* 0x00000004280472a4 */ /* 0x000fe4000f8e02ff */
[----:B------:R-:W-:Y:S02]  /*5fe0*/  UIMAD.WIDE.U32 UR10, UR6, UR42, URZ ;  /* 0x0000002a060a72a5 */ /* 0x000fe4000f8e00ff */
[----:B------:R-:W-:Y:S02]  /*5ff0*/  USEL UR5, UR38, UR12, !UP1 ;  /* 0x0000000c26057287 */ /* 0x000fe4000c800000 */
[----:B------:R-:W-:Y:S02]  /*6000*/  UIMAD UR8, UR40, UR7, URZ ;  /* 0x00000007280872a4 */ /* 0x000fe4000f8e02ff */
[----:B------:R-:W-:Y:S03]  /*6010*/  UISETP.GE.AND UP0, UPT, UR6, UR4, UPT ;  /* 0x000000040600728c */ /* 0x000fe6000bf06270 */
[----:B------:R-:W-:Y:S01]  /*6020*/  UMOV UR4, UR11 ;  /* 0x0000000b00047c82 */ /* 0x000fe20008000000 */
[----:B------:R-:W-:Y:S02]  /*6030*/  UISETP.GE.OR UP0, UPT, UR5, UR8, UP0 ;  /* 0x000000080500728c */ /* 0x000fe40008706670 */
[----:B------:R-:W-:Y:S02]  /*6040*/  USHF.R.U32.HI UR4, URZ, UR43, UR4 ;  /* 0x0000002bff047299 */ /* 0x000fe40008011604 */
[----:B------:R-:W-:Y:S02]  /*6050*/  UIMAD.WIDE.U32 UR8, UR5, UR42, URZ ;  /* 0x0000002a050872a5 */ /* 0x000fe4000f8e00ff */
[----:B------:R-:W-:Y:S02]  /*6060*/  USEL UR11, UR6, UR4, !UP2 ;  /* 0x00000004060b7287 */ /* 0x000fe4000d000000 */
[----:B------:R-:W-:Y:S02]  /*6070*/  UIADD3 UR8, UPT, UPT, -UR5, URZ, URZ ;  /* 0x000000ff05087290 */ /* 0x000fe4000fffe1ff */
[----:B------:R-:W-:Y:S01]  /*6080*/  UIADD3 UR10, UPT, UPT, -UR11, URZ, URZ ;  /* 0x000000ff0b0a7290 */ /* 0x000fe2000fffe1ff */
[----:B------:R-:W-:Y:S01]  /*6090*/  @!UP0 UMOV UR4, UR9 ;  /* 0x0000000900048c82 */ /* 0x000fe20008000000 */
[----:B------:R-:W-:Y:S02]  /*60a0*/  UIADD3 UR9, UPT, UPT, -UR6, URZ, URZ ;  /* 0x000000ff06097290 */ /* 0x000fe4000fffe1ff */
[----:B------:R-:W-:Y:S02]  /*60b0*/  @!UP0 USHF.R.U32.HI UR4, URZ, UR43, UR4 ;  /* 0x0000002bff048299 */ /* 0x000fe40008011604 */
[----:B------:R-:W-:Y:S02]  /*60c0*/  UIMAD UR10, UR40, UR10, UR6 ;  /* 0x0000000a280a72a4 */ /* 0x000fe4000f8e0206 */
[----:B------:R-:W-:Y:S04]  /*60d0*/  @!UP0 USEL UR4, UR5, UR4, !UP2 ;  /* 0x0000000405048287 */ /* 0x000fe8000d000000 */
[----:B------:R-:W-:Y:S02]  /*60e0*/  @!UP0 UIMAD UR10, UR7, UR10, UR4 ;  /* 0x0000000a070a82a4 */ /* 0x000fe4000f8e0204 */
[----:B------:R-:W-:Y:S02]  /*60f0*/  @!UP0 UIADD3 UR11, UPT, UPT, UR11, -UR4, URZ ;  /* 0x800000040b0b8290 */ /* 0x000fe4000fffe0ff */
[----:B------:R-:W-:Y:S02]  /*6100*/  UIMAD UR7, UR41, UR8, UR38 ;  /* 0x00000008290772a4 */ /* 0x000fe4000f8e0226 */
[----:B------:R-:W-:Y:S02]  /*6110*/  @!UP0 UIMAD UR6, UR11, UR40, UR5 ;  /* 0x000000280b0682a4 */ /* 0x000fe4000f8e0205 */
[----:B------:R-:W-:Y:S01]  /*6120*/  UIMAD UR4, UR50, UR9, UR37 ;  /* 0x00000009320472a4 */ /* 0x000fe2000f8e0225 */
[----:B------:R-:W-:Y:S02]  /*6130*/  @!UP0 UMOV UR5, UR10 ;  /* 0x0000000a00058c82 */ /* 0x000fe40008000000 */
[----:B------:R-:W-:Y:S02]  /*6140*/  UIMAD UR38, UR5, UR41, UR7 ;  /* 0x00000029052672a4 */ /* 0x000fe4000f8e0207 */
[----:B------:R-:W-:Y:S11]  /*6150*/  UIMAD UR37, UR6, UR50, UR4 ;  /* 0x00000032062572a4 */ /* 0x000ff6000f8e0204 */
[----:B------:R-:W-:Y:S01]  /*6160*/  @!UPT UIADD3 URZ, UPT, UPT, URZ, URZ, URZ ;  /* 0x000000fffffff290 */ /* 0x000fe2000fffe0ff */
.L_x_111:
[----:B-1----:R-:W-:Y:S01]  /*6170*/  UISETP.NE.AND UP0, UPT, UR39, 0x1, UPT ;  /* 0x000000012700788c */ /* 0x002fe2000bf05270 */
[----:B------:R-:W-:Y:S10]  /*6180*/  IADD3 R84, PT, PT, R84, 0x1, RZ ;  /* 0x0000000154547810 */ /* 0x000ff40007ffe0ff */
[----:B------:R-:W1:Y:S01]  /*6190*/  @!UP0 LDCU.128 UR12, c[0x0][0xb10] ;  /* 0x00016200ff0c87ac */ /* 0x000e620008000c00 */
[----:B------:R-:W3:Y:S01]  /*61a0*/  @!UP0 LDCU UR5, c[0x0][0xb0c] ;  /* 0x00016180ff0587ac */ /* 0x000ee20008000800 */
[----:B------:R-:W4:Y:S01]  /*61b0*/  @!UP0 LDCU UR10, c[0x0][0xb20] ;  /* 0x00016400ff0a87ac */ /* 0x000f220008000800 */
[----:B-1----:R-:W-:Y:S02]  /*61c0*/  UIMAD.WIDE.U32 UR8, UR38, UR12, URZ ;  /* 0x0000000c260872a5 */ /* 0x002fe4000f8e00ff */
[----:B------:R-:W-:Y:S02]  /*61d0*/  UIMAD.WIDE.U32 UR6, UR37, UR15, URZ ;  /* 0x0000000f250672a5 */ /* 0x000fe4000f8e00ff */
[----:B------:R-:W-:Y:S03]  /*61e0*/  @!UP0 UISETP.NE.AND UP1, UPT, UR14, 0x1, UPT ;  /* 0x000000010e00888c */ /* 0x000fe6000bf25270 */
[----:B------:R-:W-:Y:S01]  /*61f0*/  @!UP0 UMOV UR4, UR9 ;  /* 0x0000000900048c82 */ /* 0x000fe20008000000 */
[----:B---3--:R-:W-:Y:S02]  /*6200*/  @!UP0 UISETP.NE.AND UP2, UPT, UR5, 0x1, UPT ;  /* 0x000000010500888c */ /* 0x008fe4000bf45270 */
[----:B------:R-:W-:Y:S01]  /*6210*/  @!UP0 USHF.R.U32.HI UR4, URZ, UR13, UR4 ;  /* 0x0000000dff048299 */ /* 0x000fe20008011604 */
[----:B------:R-:W-:Y:S02]  /*6220*/  @!UP0 UMOV UR6, UR7 ;  /* 0x0000000700068c82 */ /* 0x000fe40008000000 */
[----:B----4-:R-:W-:Y:S02]  /*6230*/  @!UP0 USHF.R.U32.HI UR6, URZ, UR10, UR6 ;  /* 0x0000000aff068299 */ /* 0x010fe40008011606 */
[----:B------:R-:W-:Y:S02]  /*6240*/  @!UP0 USEL UR7, UR38, UR4, !UP2 ;  /* 0x0000000426078287 */ /* 0x000fe4000d000000 */
[----:B------:R-:W-:Y:S04]  /*6250*/  @!UP0 USEL UR6, UR37, UR6, !UP1 ;  /* 0x0000000625068287 */ /* 0x000fe8000c800000 */
[----:B------:R-:W-:Y:S02]  /*6260*/  @!UP0 UIADD3 UR4, UPT, UPT, -UR7, UR6, URZ ;  /* 0x0000000607048290 */ /* 0x000fe4000fffe1ff */
[----:B------:R-:W-:Y:S02]  /*6270*/  @!UP0 UIADD3 UR6, UPT, UPT, UR7, -UR6, URZ ;  /* 0x8000000607068290 */ /* 0x000fe4000fffe0ff */
[----:B------:R-:W-:Y:S02]  /*6280*/  @!UP0 UIMAD UR38, UR4, UR5, UR38 ;  /* 0x00000005042682a4 */ /* 0x000fe4000f8e0226 */
[----:B------:R-:W-:Y:S02]  /*6290*/  @!UP0 UIMAD UR37, UR6, UR14, UR37 ;  /* 0x0000000e062582a4 */ /* 0x000fe4000f8e0225 */
[----:B------:R-:W-:Y:S09]  /*62a0*/  ULOP3.LUT UP0, URZ, UR56, 0x1b0, URZ, 0xc0, !UPT ;  /* 0x000001b038ff7892 */ /* 0x000ff2000f80c0ff */
[----:B------:R-:W-:Y:S05]  /*62b0*/  BRA.U !UP0, `(.L_x_112) ;  /* 0x0000000108407547 */ /* 0x000fea000b800000 */
[----:B------:R-:W1:Y:S01]  /*62c0*/  LDCU.64 UR8, c[0x4][0x80] ;  /* 0x01001000ff0877ac */ /* 0x000e620008000a00 */
[----:B------:R-:W-:Y:S01]  /*62d0*/  MOV R3, 0x0 ;  /* 0x0000000000037802 */ /* 0x000fe20000000f00 */
[----:B------:R-:W-:Y:S02]  /*62e0*/  HFMA2 R12, -RZ, RZ, 0, 5.9604644775390625e-08 ;  /* 0x00000001ff0c7431 */ /* 0x000fe400000001ff */
[----:B------:R-:W-:Y:S02]  /*62f0*/  IMAD.MOV.U32 R8, RZ, RZ, 0x70 ;  /* 0x00000070ff087424 */ /* 0x000fe400078e00ff */
[----:B------:R-:W-:Y:S01]  /*6300*/  IMAD.MOV.U32 R13, RZ, RZ, RZ ;  /* 0x000000ffff0d7224 */ /* 0x000fe200078e00ff */
[----:B------:R-:W3:Y:S01]  /*6310*/  LDCU.64 UR6, c[0x4][0x88] ;  /* 0x01001100ff0677ac */ /* 0x000ee20008000a00 */
[----:B------:R-:W4:Y:S01]  /*6320*/  LDC.64 R2, c[0x4][R3] ;  /* 0x0100000003027b82 */ /* 0x000f220000000a00 */
[----:B------:R-:W2:Y:S01]  /*6330*/  LDCU.64 UR4, c[0x4][0x8] ;  /* 0x01000100ff0477ac */ /* 0x000ea20008000a00 */
[----:B-1----:R-:W-:Y:S01]  /*6340*/  MOV R5, UR9 ;  /* 0x0000000900057c02 */ /* 0x002fe20008000f00 */
[----:B------:R-:W-:Y:S01]  /*6350*/  IMAD.U32 R4, RZ, RZ, UR8 ;  /* 0x00000008ff047e24 */ /* 0x000fe2000f8e00ff */
[----:B---3--:R-:W-:Y:S01]  /*6360*/  MOV R7, UR7 ;  /* 0x0000000700077c02 */ /* 0x008fe20008000f00 */
[----:B------:R-:W-:Y:S01]  /*6370*/  IMAD.U32 R6, RZ, RZ, UR6 ;  /* 0x00000006ff067e24 */ /* 0x000fe2000f8e00ff */
[----:B--2---:R-:W-:Y:S01]  /*6380*/  MOV R11, UR5 ;  /* 0x00000005000b7c02 */ /* 0x004fe20008000f00 */
[----:B------:R-:W-:Y:S02]  /*6390*/  IMAD.U32 R10, RZ, RZ, UR4 ;  /* 0x00000004ff0a7e24 */ /* 0x000fe4000f8e00ff */
[----:B------:R-:W-:Y:S07]  /*63a0*/  LEPC R20, `(.L_x_112) ;  /* 0x000000001014794e */ /* 0x000fee0000000000 */
[----:B----45:R-:W-:Y:S05]  /*63b0*/  CALL.ABS.NOINC R2 ;  /* 0x0000000002007343 */ /* 0x030fea0003c00000 */
.L_x_112:
[----:B------:R-:W-:Y:S01]  /*63c0*/  LOP3.LUT P0, RZ, R88, 0x1b0, RZ, 0xc0, !PT ;  /* 0x000001b058ff7812 */ /* 0x000fe2000780c0ff */
[----:B------:R-:W-:Y:S11]  /*63d0*/  BSSY.RECONVERGENT B6, `(.L_x_113) ;  /* 0x0000013000067945 */ /* 0x000ff60003800200 */
[----:B------:R-:W-:Y:S01]  /*63e0*/  @!UPT UIADD3 URZ, UPT, UPT, URZ, URZ, URZ ;  /* 0x000000fffffff290 */ /* 0x000fe2000fffe0ff */
[----:B------:R-:W-:Y:S05]  /*63f0*/  @!P0 BRA `(.L_x_114) ;  /* 0x0000000000408947 */ /* 0x000fea0003800000 */
        /* <DEDUP_REMOVED lines=16> */
.L_x_114:
[----:B------:R-:W-:Y:S05]  /*6500*/  BSYNC.RECONVERGENT B6 ;  /* 0x0000000000067941 */ /* 0x000fea0003800200 */
.L_x_113:
[----:B------:R-:W-:Y:S01]  /*6510*/  ISETP.NE.U32.AND P3, PT, R76, RZ, PT ;  /* 0x000000ff4c00720c */ /* 0x000fe20003f65070 */
[----:B------:R-:W-:Y:S01]  /*6520*/  UISETP.NE.AND UP1, UPT, UR61, URZ, UPT ;  /* 0x000000ff3d00728c */ /* 0x000fe2000bf25270 */
[----:B------:R-:W-:Y:S02]  /*6530*/  ISETP.NE.U32.AND P4, PT, R72, RZ, PT ;  /* 0x000000ff4800720c */ /* 0x000fe40003f85070 */
[----:B------:R-:W-:Y:S02]  /*6540*/  ISETP.NE.AND.EX P3, PT, R77, RZ, PT, P3 ;  /* 0x000000ff4d00720c */ /* 0x000fe40003f65330 */
[----:B------:R-:W-:Y:S02]  /*6550*/  PLOP3.LUT P1, PT, PT, PT, PT, 0x8, 0x80 ;  /* 0x000000000080781c */ /* 0x000fe40003f2e170 */
[----:B------:R-:W-:Y:S02]  /*6560*/  PLOP3.LUT P0, PT, PT, PT, UP1, 0x80, 0x8 ;  /* 0x000000000008781c */ /* 0x000fe40003f0f018 */
[----:B------:R-:W-:Y:S02]  /*6570*/  ISETP.NE.AND.EX P4, PT, R73, RZ, PT, P4 ;  /* 0x000000ff4900720c */ /* 0x000fe40003f85340 */
[----:B------:R-:W1:Y:S09]  /*6580*/  @UP1 LDCU.64 UR4, c[0x0][0x888] ;  /* 0x00011100ff0417ac */ /* 0x000e720008000a00 */
[----:B------:R-:W-:Y:S01]  /*6590*/  @P0 PLOP3.LUT P1, PT, P3, PT, PT, 0x80, 0x8 ;  /* 0x000000000008081c */ /* 0x000fe20001f2f070 */
[----:B-1----:R-:W-:Y:S04]  /*65a0*/  @UP1 UISETP.NE.U32.AND UP0, UPT, UR4, URZ, UPT ;  /* 0x000000ff0400128c */ /* 0x002fe8000bf05070 */
[----:B------:R-:W-:Y:S04]  /*65b0*/  @UP1 UISETP.NE.AND.EX UP0, UPT, UR5, URZ, UPT, UP0 ;  /* 0x000000ff0500128c */ /* 0x000fe8000bf05300 */
[----:B------:R-:W-:Y:S01]  /*65c0*/  @UP1 USEL UR4, URZ, 0xffffffff, UP0 ;  /* 0xffffffffff041887 */ /* 0x000fe20008000000 */
[----:B------:R-:W-:Y:S11]  /*65d0*/  @!P3 BRA `(.L_x_115) ;  /* 0x000000000030b947 */ /* 0x000ff60003800000 */
[----:B------:R-:W-:Y:S01]  /*65e0*/  ISETP.NE.U32.AND P2, PT, R74, RZ, PT ;  /* 0x000000ff4a00720c */ /* 0x000fe20003f45070 */
[----:B------:R-:W1:Y:S01]  /*65f0*/  LDCU.64 UR6, c[0x0][0x358] ;  /* 0x00006b00ff0677ac */ /* 0x000e620008000a00 */
[----:B------:R-:W-:Y:S02]  /*6600*/  IMAD.MOV.U32 R81, RZ, RZ, 0x1 ;  /* 0x00000001ff517424 */ /* 0x000fe400078e00ff */
[----:B------:R-:W-:Y:S11]  /*6610*/  ISETP.NE.AND.EX P2, PT, R75, RZ, PT, P2 ;  /* 0x000000ff4b00720c */ /* 0x000ff60003f45320 */
[----:B------:R-:W-:Y:S02]  /*6620*/  @!UPT UIADD3 URZ, UPT, UPT, URZ, URZ, URZ ;  /* 0x000000fffffff290 */ /* 0x000fe4000fffe0ff */
[----:B------:R-:W3:Y:S01]  /*6630*/  @P2 LDC.64 R2, c[0x0][0x888] ;  /* 0x00022200ff022b82 */ /* 0x000ee20000000a00 */
[----:B--2---:R-:W-:Y:S04]  /*6640*/  @P2 IMAD R0, R76, UR36, RZ ;  /* 0x000000244c002c24 */ /* 0x004fe8000f8e02ff */
[----:B---3--:R-:W-:Y:S04]  /*6650*/  @P2 IMAD.WIDE R2, R0, 0x4, R2 ;  /* 0x0000000400022825 */ /* 0x008fe800078e0202 */
[----:B------:R-:W-:Y:S01]  /*6660*/  HFMA2 R0, -RZ, RZ, 0, 5.9604644775390625e-08 ;  /* 0x00000001ff007431 */ /* 0x000fe200000001ff */
[----:B-1---5:R1:W5:Y:S04]  /*6670*/  @P2 LDG.E R40, desc[UR6][R2.64] ;  /* 0x0000000602282981 */ /* 0x022368000c1e1900 */
[----:B------:R-:W-:Y:S01]  /*6680*/  @!P2 PRMT R81, R0, 0x7610, R81 ;  /* 0x000076100051a816 */ /* 0x000fe20000000051 */
[----:B-1----:R-:W3:Y:S06]  /*6690*/  @!P2 LDC R40, c[0x0][0x880] ;  /* 0x00022000ff28ab82 */ /* 0x002eec0000000800 */
.L_x_115:
[----:B------:R-:W-:Y:S05]  /*66a0*/  @!P4 BRA `(.L_x_116) ;  /* 0x000000000024c947 */ /* 0x000fea0003800000 */
[----:B------:R-:W-:Y:S01]  /*66b0*/  ISETP.NE.U32.AND P2, PT, R70, RZ, PT ;  /* 0x000000ff4600720c */ /* 0x000fe20003f45070 */
[----:B------:R-:W1:Y:S03]  /*66c0*/  LDCU.64 UR6, c[0x0][0x358] ;  /* 0x00006b00ff0677ac */ /* 0x000e660008000a00 */
[----:B------:R-:W-:Y:S11]  /*66d0*/  ISETP.NE.AND.EX P2, PT, R71, RZ, PT, P2 ;  /* 0x000000ff4700720c */ /* 0x000ff60003f45320 */
[----:B------:R-:W-:Y:S02]  /*66e0*/  @!UPT UIADD3 URZ, UPT, UPT, URZ, URZ, URZ ;  /* 0x000000fffffff290 */ /* 0x000fe4000fffe0ff */
[----:B------:R-:W4:Y:S01]  /*66f0*/  @P2 LDC.64 R2, c[0x0][0x8a8] ;  /* 0x00022a00ff022b82 */ /* 0x000f220000000a00 */
[----:B--2---:R-:W-:Y:S04]  /*6700*/  @P2 IMAD R0, R72, UR36, RZ ;  /* 0x0000002448002c24 */ /* 0x004fe8000f8e02ff */
[----:B----4-:R-:W-:Y:S05]  /*6710*/  @P2 IMAD.WIDE R2, R0, 0x4, R2 ;  /* 0x0000000400022825 */ /* 0x010fea00078e0202 */
[----:B-1---5:R1:W5:Y:S02]  /*6720*/  @P2 LDG.E R38, desc[UR6][R2.64] ;  /* 0x0000000602262981 */ /* 0x022364000c1e1900 */
[----:B-1----:R-:W4:Y:S02]  /*6730*/  @!P2 LDC R38, c[0x0][0x8a0] ;  /* 0x00022800ff26ab82 */ /* 0x002f240000000800 */
.L_x_116:
[----:B---3-5:R-:W-:Y:S01]  /*6740*/  @P0 ISETP.NE.AND P4, PT, R40, RZ, PT ;  /* 0x000000ff2800020c */ /* 0x028fe20003f85270 */
[----:B--2---:R-:W-:Y:S01]  /*6750*/  IMAD.U32 R0, RZ, RZ, UR4 ;  /* 0x00000004ff007e24 */ /* 0x004fe2000f8e00ff */
[----:B------:R-:W-:Y:S01]  /*6760*/  @P0 LOP3.LUT P2, RZ, R81, 0xff, RZ, 0xc0, !PT ;  /* 0x000000ff51ff0812 */ /* 0x000fe2000784c0ff */
[----:B------:R-:W-:Y:S01]  /*6770*/  BSSY B1, `(.L_x_117) ;  /* 0x0000034000017945 */ /* 0x000fe20003800000 */
[----:B------:R-:W-:Y:S02]  /*6780*/  @P0 SEL R2, RZ, 0xffffffff, P4 ;  /* 0xffffffffff020807 */ /* 0x000fe40002000000 */
[----:B------:R-:W-:Y:S02]  /*6790*/  CS2R R50, SRZ ;  /* 0x0000000000327805 */ /* 0x000fe4000001ff00 */
[----:B------:R-:W-:Y:S02]  /*67a0*/  LEA R83, R36, UR44, 0x3 ;  /* 0x0000002c24537c11 */ /* 0x000fe4000f8e18ff */
[----:B------:R-:W-:Y:S02]  /*67b0*/  CS2R R48, SRZ ;  /* 0x0000000000307805 */ /* 0x000fe4000001ff00 */
[----:B------:R-:W-:Y:S02]  /*67c0*/  @P1 SEL R2, R0, R2, !P2 ;  /* 0x0000000200021207 */ /* 0x000fe40005000000 */
[----:B------:R-:W-:Y:S02]  /*67d0*/  CS2R R46, SRZ ;  /* 0x00000000002e7805 */ /* 0x000fe4000001ff00 */
[----:B------:R-:W-:Y:S02]  /*67e0*/  SHF.L.U32 R4, R87, 0x1f, RZ ;  /* 0x0000001f57047819 */ /* 0x000fe400000006ff */
[----:B------:R-:W-:Y:S02]  /*67f0*/  CS2R R44, SRZ ;  /* 0x00000000002c7805 */ /* 0x000fe4000001ff00 */
[----:B------:R-:W-:Y:S02]  /*6800*/  @P0 LOP3.LUT R2, R2, 0x1, RZ, 0xc0, !PT ;  /* 0x0000000102020812 */ /* 0x000fe400078ec0ff */
[----:B------:R-:W-:Y:S02]  /*6810*/  PLOP3.LUT P5, PT, PT, PT, PT, 0x8, 0x80 ;  /* 0x000000000080781c */ /* 0x000fe40003fae170 */
[----:B------:R-:W-:Y:S01]  /*6820*/  ISETP.NE.U32.OR P1, PT, R2, 0x1, !P0 ;  /* 0x000000010200780c */ /* 0x000fe20004725470 */
[----:B------:R-:W-:Y:S11]  /*6830*/  IMAD R2, R36, 0x20, R37 ;  /* 0x0000002024027824 */ /* 0x000ff600078e0225 */
[----:B------:R-:W-:Y:S01]  /*6840*/  @!UPT UIADD3 URZ, UPT, UPT, URZ, URZ, URZ ;  /* 0x000000fffffff290 */ /* 0x000fe2000fffe0ff */
[----:B------:R-:W-:Y:S04]  /*6850*/  @P1 SHF.L.U32 R0, R85, 0x1f, RZ ;  /* 0x0000001f55001819 */ /* 0x000fe800000006ff */
[----:B------:R-:W1:Y:S01]  /*6860*/  @P1 SYNCS.PHASECHK.TRANS64.TRYWAIT P0, [UR44+0x120], R0 ;  /* 0x00012000ff0015a7 */ /* 0x000e62000800112c */
[----:B------:R2:W3:Y:S01]  /*6870*/  SYNCS.PHASECHK.TRANS64.TRYWAIT P4, [R83+URZ+0x160], R4 ;  /* 0x00016004530075a7 */ /* 0x0004e200080811ff */
[----:B-1----:R-:W-:Y:S01]  /*6880*/  @P1 PLOP3.LUT P5, PT, P0, PT, PT, 0x8, 0x80 ;  /* 0x000000000080181c */ /* 0x002fe200007ae170 */
[----:B------:R-:W-:Y:S01]  /*6890*/  @!UPT UIADD3 URZ, UPT, UPT, URZ, URZ, URZ ;  /* 0x000000fffffff290 */ /* 0x000fe2000fffe0ff */
[----:B--23--:R-:W-:Y:S11]  /*68a0*/  @!P1 BRA `(.L_x_118) ;  /* 0x0000000000809947 */ /* 0x00cff60003800000 */
[----:B------:R-:W-:Y:S01]  /*68b0*/  ISETP.NE.U32.AND P0, PT, RZ, UR58, PT ;  /* 0x0000003aff007c0c */ /* 0x000fe2000bf05070 */
[----:B------:R-:W-:Y:S01]  /*68c0*/  BSSY B0, `(.L_x_119) ;  /* 0x0000012000007945 */ /* 0x000fe20003800000 */
[----:B------:R-:W-:Y:S02]  /*68d0*/  ISETP.NE.AND P2, PT, R40, RZ, PT ;  /* 0x000000ff2800720c */ /* 0x000fe40003f45270 */
[----:B------:R-:W-:Y:S02]  /*68e0*/  CS2R R46, SRZ ;  /* 0x00000000002e7805 */ /* 0x000fe4000001ff00 */
[----:B------:R-:W-:Y:S02]  /*68f0*/  ISETP.NE.AND.EX P0, PT, RZ, UR59, PT, P0 ;  /* 0x0000003bff007c0c */ /* 0x000fe4000bf05300 */
[----:B------:R-:W-:Y:S02]  /*6900*/  CS2R R44, SRZ ;  /* 0x00000000002c7805 */ /* 0x000fe4000001ff00 */
[----:B------:R-:W-:Y:S02]  /*6910*/  LOP3.LUT P1, RZ, R81, 0xff, RZ, 0xc0, !PT ;  /* 0x000000ff51ff7812 */ /* 0x000fe4000782c0ff */
[----:B------:R-:W-:Y:S02]  /*6920*/  CS2R R50, SRZ ;  /* 0x0000000000327805 */ /* 0x000fe4000001ff00 */
[----:B------:R-:W-:Y:S02]  /*6930*/  SEL R0, RZ, 0xffffffff, P2 ;  /* 0xffffffffff007807 */ /* 0x000fe40001000000 */
[----:B------:R-:W-:Y:S02]  /*6940*/  CS2R R48, SRZ ;  /* 0x0000000000307805 */ /* 0x000fe4000001ff00 */
[----:B------:R-:W-:Y:S04]  /*6950*/  SEL R3, RZ, 0xffffffff, P0 ;  /* 0xffffffffff037807 */ /* 0x000fe80000000000 */
[----:B------:R-:W-:Y:S04]  /*6960*/  @P3 SEL R0, R3, R0, !P1 ;  /* 0x0000000003003207 */ /* 0x000fe80004800000 */
[----:B------:R-:W-:Y:S04]  /*6970*/  LOP3.LUT R0, R0, 0x1, RZ, 0xc0, !PT ;  /* 0x0000000100007812 */ /* 0x000fe800078ec0ff */
[----:B------:R-:W-:Y:S01]  /*6980*/  ISETP.NE.U32.AND P0, PT, R0, 0x1, PT ;  /* 0x000000010000780c */ /* 0x000fe20003f05070 */
[----:B------:R-:W-:Y:S01]  /*6990*/  @!UPT UIADD3 URZ, UPT, UPT, URZ, URZ, URZ ;  /* 0x000000fffffff290 */ /* 0x000fe2000fffe0ff */
[----:B------:R-:W-:Y:S11]  /*69a0*/  @!P5 BRA `(.L_x_120) ;  /* 0x00000000000cd947 */ /* 0x000ff60003800000 */
[----:B------:R-:W-:Y:S04]  /*69b0*/  SHF.L.U32 R3, R85, 0x1f, RZ ;  /* 0x0000001f55037819 */ /* 0x000fe800000006ff */
[----:B------:R-:W1:Y:S02]  /*69c0*/  SYNCS.PHASECHK.TRANS64.TRYWAIT P1, [UR44+0x120], R3 ;  /* 0x00012003ff0075a7 */ /* 0x000e64000802112c */
[----:B-1----:R-:W-:Y:S05]  /*69d0*/  @!P1 BRA `(.L_x_121) ;  /* 0x0000001c00089947 */ /* 0x002fea0003800000 */
.L_x_120:
[----:B------:R-:W-:Y:S05]  /*69e0*/  BSYNC B0 ;  /* 0x0000000000007941 */ /* 0x000fea0003800000 */
.L_x_119:
[----:B------:R2:W3:Y:S01]  /*69f0*/  @P0 LDS.128 R44, [R80+UR44+0x200] ;  /* 0x0002002c502c0984 */ /* 0x0004e20008000c00 */
[----:B------:R-:W-:Y:S01]  /*6a00*/  UIADD3 UR4, UPT, UPT, UR44, 0x128, URZ ;  /* 0x000001282c047890 */ /* 0x000fe2000fffe0ff */
[----:B------:R-:W-:Y:S02]  /*6a10*/  LOP3.LUT R85, R85, 0x1, RZ, 0x3c, !PT ;  /* 0x0000000155557812 */ /* 0x000fe400078e3cff */
[----:B------:R2:W1:Y:S01]  /*6a20*/  @P0 LDS.128 R48, [R79+0x10] ;  /* 0x000010004f300984 */ /* 0x0004620000000c00 */
[----:B------:R-:W-:Y:S01]  /*6a30*/  UPRMT UR4, UR55, 0x654, UR4 ;  /* 0x0000065437047896 */ /* 0x000fe20008000004 */
[----:B------:R-:W-:Y:S01]  /*6a40*/  @!PT LDS RZ, [RZ] ;  /* 0x00000000fffff984 */ /* 0x000fe20000000800 */
[----:B------:R-:W-:Y:S01]  /*6a50*/  @!PT LDS RZ, [RZ] ;  /* 0x00000000fffff984 */ /* 0x000fe20000000800 */
[----:B------:R-:W-:Y:S01]  /*6a60*/  @!PT LDS RZ, [RZ] ;  /* 0x00000000fffff984 */ /* 0x000fe20000000800 */
[----:B------:R-:W-:Y:S01]  /*6a70*/  @!PT LDS RZ, [RZ] ;  /* 0x00000000fffff984 */ /* 0x000fe20000000800 */
[----:B------:R5:W-:Y:S06]  /*6a80*/  MEMBAR.ALL.CTA ;  /* 0x0000000000007992 */ /* 0x000bec0000008000 */
[----:B-----5:R-:W5:Y:S02]  /*6a90*/  FENCE.VIEW.ASYNC.S ;  /* 0x00000000000073c6 */ /* 0x020f640000000000 */
[----:B-----5:R-:W-:Y:S03]  /*6aa0*/  SYNCS.ARRIVE.TRANS64.RED.A1T0 RZ, [UR4], RZ ;  /* 0x000000ffffff79a7 */ /* 0x020fe60008100404 */
.L_x_118:
[----:B------:R-:W-:Y:S05]  /*6ab0*/  BSYNC B1 ;  /* 0x0000000000017941 */ /* 0x000fea0003800000 */
.L_x_117:
[----:B-1----:R-:W-:Y:S04]  /*6ac0*/  SHF.R.U32.HI R0, RZ, 0x15, R2 ;  /* 0x00000015ff007819 */ /* 0x002fe80000011602 */
[----:B------:R-:W-:Y:S01]  /*6ad0*/  LOP3.LUT P0, RZ, R0, 0x3, R82, 0x48, !PT ;  /* 0x0000000300ff7812 */ /* 0x000fe20007804852 */
[----:B------:R-:W-:Y:S01]  /*6ae0*/  @!UPT UIADD3 URZ, UPT, UPT, URZ, URZ, URZ ;  /* 0x000000fffffff290 */ /* 0x000fe2000fffe0ff */
[----:B------:R-:W-:Y:S11]  /*6af0*/  @P4 BRA `(.L_x_122) ;  /* 0x0000000000084947 */ /* 0x000ff60003800000 */
[----:B------:R-:W1:Y:S02]  /*6b00*/  SYNCS.PHASECHK.TRANS64.TRYWAIT P1, [R83+URZ+0x160], R4 ;  /* 0x00016004530075a7 */ /* 0x000e6400080211ff */
[----:B-1----:R-:W-:Y:S05]  /*6b10*/  @!P1 BRA `(.L_x_123) ;  /* 0x0000001800d09947 */ /* 0x002fea0003800000 */
.L_x_122:
[----:B------:R-:W-:Y:S05]  /*6b20*/  @!P0 BRA `(.L_x_124) ;  /* 0x0000000000408947 */ /* 0x000fea0003800000 */
[----:B------:R-:W1:Y:S01]  /*6b30*/  LDCU.64 UR8, c[0x4][0x70] ;  /* 0x01000e00ff0877ac */ /* 0x000e620008000a00 */
[----:B------:R-:W-:Y:S01]  /*6b40*/  MOV R15, 0x0 ;  /* 0x00000000000f7802 */ /* 0x000fe20000000f00 */
[----:B------:R-:W-:Y:S02]  /*6b50*/  HFMA2 R12, -RZ, RZ, 0, 5.9604644775390625e-08 ;  /* 0x00000001ff0c7431 */ /* 0x000fe400000001ff */
[----:B------:R-:W-:Y:S02]  /*6b60*/  IMAD.MOV.U32 R8, RZ, RZ, 0x192 ;  /* 0x00000192ff087424 */ /* 0x000fe400078e00ff */
[----:B------:R-:W-:Y:S01]  /*6b70*/  IMAD.MOV.U32 R13, RZ, RZ, RZ ;  /* 0x000000ffff0d7224 */ /* 0x000fe200078e00ff */
[----:B------:R-:W5:Y:S01]  /*6b80*/  LDCU.64 UR6, c[0x4][0x78] ;  /* 0x01000f00ff0677ac */ /* 0x000f620008000a00 */
[----:B------:R-:W2:Y:S01]  /*6b90*/  LDC.64 R14, c[0x4][R15] ;  /* 0x010000000f0e7b82 */ /* 0x000ea20000000a00 */
[----:B------:R-:W3:Y:S01]  /*6ba0*/  LDCU.64 UR4, c[0x4][0x10] ;  /* 0x01000200ff0477ac */ /* 0x000ee20008000a00 */
[----:B-1----:R-:W-:Y:S01]  /*6bb0*/  MOV R5, UR9 ;  /* 0x0000000900057c02 */ /* 0x002fe20008000f00 */
[----:B------:R-:W-:Y:S01]  /*6bc0*/  IMAD.U32 R4, RZ, RZ, UR8 ;  /* 0x00000008ff047e24 */ /* 0x000fe2000f8e00ff */
[----:B-----5:R-:W-:Y:S01]  /*6bd0*/  MOV R7, UR7 ;  /* 0x0000000700077c02 */ /* 0x020fe20008000f00 */
[----:B------:R-:W-:Y:S01]  /*6be0*/  IMAD.U32 R6, RZ, RZ, UR6 ;  /* 0x00000006ff067e24 */ /* 0x000fe2000f8e00ff */
[----:B---3--:R-:W-:Y:S01]  /*6bf0*/  MOV R11, UR5 ;  /* 0x00000005000b7c02 */ /* 0x008fe20008000f00 */
[----:B------:R-:W-:Y:S02]  /*6c00*/  IMAD.U32 R10, RZ, RZ, UR4 ;  /* 0x00000004ff0a7e24 */ /* 0x000fe4000f8e00ff */
[----:B------:R-:W-:Y:S07]  /*6c10*/  LEPC R20, `(.L_x_124) ;  /* 0x000000001014794e */ /* 0x000fee0000000000 */
[----:B--2-4-:R-:W-:Y:S05]  /*6c20*/  CALL.ABS.NOINC R14 ;  /* 0x000000000e007343 */ /* 0x014fea0003c00000 */
.L_x_124:
[----:B------:R-:W-:Y:S01]  /*6c30*/  LOP3.LUT P0, RZ, R78, 0x60, RZ, 0xc0, !PT ;  /* 0x000000604eff7812 */ /* 0x000fe2000780c0ff */
[----:B------:R-:W-:Y:S05]  /*6c40*/  WARPSYNC.ALL ;  /* 0x0000000000007948 */ /* 0x000fea0003800000 */
[----:B------:R-:W-:Y:S01]  /*6c50*/  R2UR UR4, R2 ;  /* 0x00000000020472ca */ /* 0x000fe200000e0000 */
[----:B---3--:R-:W-:Y:S01]  /*6c60*/  IMAD.U32 R64, R46, 0x10000, RZ ;  /* 0x000100002e407824 */ /* 0x008fe200078e00ff */
[----:B------:R-:W-:Y:S01]  /*6c70*/  SHF.L.U32 R41, R44, 0x10, RZ ;  /* 0x000000102c297819 */ /* 0x000fe200000006ff */
[----:B------:R-:W-:Y:S01]  /*6c80*/  IMAD.U32 R63, R48, 0x10000, RZ ;  /* 0x00010000303f7824 */ /* 0x000fe200078e00ff */
[----:B------:R-:W-:Y:S01]  /*6c90*/  PRMT R39, R44, 0x8880, RZ ;  /* 0x000088802c277816 */ /* 0x000fe200000000ff */
[----:B------:R-:W-:Y:S01]  /*6ca0*/  IMAD.U32 R53, R50, 0x10000, RZ ;  /* 0x0001000032357824 */ /* 0x000fe200078e00ff */
[----:B------:R-:W-:Y:S01]  /*6cb0*/  SHF.L.U32 R42, R44, 0x8, RZ ;  /* 0x000000082c2a7819 */ /* 0x000fe200000006ff */
[----:B------:R-:W-:Y:S01]  /*6cc0*/  BSSY.RECONVERGENT B0, `(.L_x_125) ;  /* 0x000009e000007945 */ /* 0x000fe20003800200 */
[----:B------:R-:W-:Y:S02]  /*6cd0*/  SHF.R.S32.HI R41, RZ, 0x18, R41 ;  /* 0x00000018ff297819 */ /* 0x000fe40000011429 */
[----:B------:R-:W-:Y:S02]  /*6ce0*/  SHF.R.S32.HI R42, RZ, 0x18, R42 ;  /* 0x00000018ff2a7819 */ /* 0x000fe4000001142a */
[----:B------:R-:W-:Y:S01]  /*6cf0*/  SHF.R.S32.HI R43, RZ, 0x18, R44 ;  /* 0x00000018ff2b7819 */ /* 0x000fe2000001142c */
[----:B------:R-:W1:Y:S01]  /*6d00*/  LDTM.x32 R4, tmem[UR4] ;  /* 0x00000004000479ee */ /* 0x000e6200082c0000 */
[----:B------:R-:W-:Y:S01]  /*6d10*/  NOP ;  /* 0x0000000000007918 */ /* 0x000fe20000000000 */
[----:B------:R-:W-:Y:S02]  /*6d20*/  IADD3 R83, PT, PT, R83, 0x180, RZ ;  /* 0x0000018053537810 */ /* 0x000fe40007ffe0ff */
[----:B------:R-:W-:Y:S02]  /*6d30*/  PRMT R69, R45, 0x8880, RZ ;  /* 0x000088802d457816 */ /* 0x000fe400000000ff */
[----:B------:R-:W-:Y:S02]  /*6d40*/  LOP3.LUT R83, R83, 0xfefffff8, RZ, 0xc0, !PT ;  /* 0xfefffff853537812 */ /* 0x000fe400078ec0ff */
[----:B------:R-:W-:Y:S02]  /*6d50*/  SHF.L.U32 R68, R45, 0x10, RZ ;  /* 0x000000102d447819 */ /* 0x000fe400000006ff */
[----:B-1----:R1:W-:Y:S01]  /*6d60*/  SYNCS.ARRIVE.TRANS64.RED.A1T0 RZ, [R83+URZ], RZ ;  /* 0x000000ff53ff79a7 */ /* 0x0023e200081004ff */
[----:B------:R-:W-:Y:S02]  /*6d70*/  SHF.R.S32.HI R44, RZ, 0x18, R45 ;  /* 0x00000018ff2c7819 */ /* 0x000fe4000001142d */
[----:B------:R-:W-:Y:S02]  /*6d80*/  PRMT R66, R46, 0x8880, RZ ;  /* 0x000088802e427816 */ /* 0x000fe400000000ff */
[C---:B------:R-:W-:Y:S02]  /*6d90*/  PRMT R60, R47.reuse, 0x8880, RZ ;  /* 0x000088802f3c7816 */ /* 0x040fe400000000ff */
[C---:B------:R-:W-:Y:S02]  /*6da0*/  SHF.L.U32 R59, R47.reuse, 0x10, RZ ;  /* 0x000000102f3b7819 */ /* 0x040fe400000006ff */
[----:B------:R-:W-:Y:S02]  /*6db0*/  SHF.L.U32 R58, R47, 0x8, RZ ;  /* 0x000000082f3a7819 */ /* 0x000fe400000006ff */
[C---:B------:R-:W-:Y:S02]  /*6dc0*/  PRMT R65, R48.reuse, 0x8880, RZ ;  /* 0x0000888030417816 */ /* 0x040fe400000000ff */
[----:B------:R-:W-:Y:S01]  /*6dd0*/  SHF.L.U32 R62, R48, 0x8, RZ ;  /* 0x00000008303e7819 */ /* 0x000fe200000006ff */
[C---:B----4-:R-:W-:Y:S01]  /*6de0*/  IMAD R0, R38.reuse, R4, RZ ;  /* 0x0000000426007224 */ /* 0x050fe200078e02ff */
[----:B------:R-:W-:Y:S01]  /*6df0*/  SHF.R.S32.HI R4, RZ, 0x18, R68 ;  /* 0x00000018ff047819 */ /* 0x000fe20000011444 */
[C---:B------:R-:W-:Y:S01]  /*6e00*/  IMAD R2, R38.reuse, R5, RZ ;  /* 0x0000000526027224 */ /* 0x040fe200078e02ff */
[C---:B------:R-:W-:Y:S01]  /*6e10*/  PRMT R57, R49.reuse, 0x8880, RZ ;  /* 0x0000888031397816 */ /* 0x040fe200000000ff */
[C---:B------:R-:W-:Y:S01]  /*6e20*/  IMAD R3, R38.reuse, R6, RZ ;  /* 0x0000000626037224 */ /* 0x040fe200078e02ff */
[----:B------:R-:W-:Y:S01]  /*6e30*/  SHF.L.U32 R56, R49, 0x10, RZ ;  /* 0x0000001031387819 */ /* 0x000fe200000006ff */
[----:B------:R-:W-:Y:S01]  /*6e40*/  IMAD R0, R39, R40, R0 ;  /* 0x0000002827007224 */ /* 0x000fe200078e0200 */
[----:B------:R-:W-:Y:S01]  /*6e50*/  MOV R39, R66 ;  /* 0x0000004200277202 */ /* 0x000fe20000000f00 */
[----:B------:R-:W-:Y:S01]  /*6e60*/  IMAD R7, R38, R7, RZ ;  /* 0x0000000726077224 */ /* 0x000fe200078e02ff */
[----:B------:R-:W-:Y:S01]  /*6e70*/  SHF.L.U32 R55, R49, 0x8, RZ ;  /* 0x0000000831377819 */ /* 0x000fe200000006ff */
[-C--:B------:R-:W-:Y:S01]  /*6e80*/  IMAD R2, R41, R40.reuse, R2 ;  /* 0x0000002829027224 */ /* 0x080fe200078e0202 */
[----:B------:R-:W-:Y:S01]  /*6e90*/  SHF.R.S32.HI R41, RZ, 0x18, R48 ;  /* 0x00000018ff297819 */ /* 0x000fe20000011430 */
[-C--:B------:R-:W-:Y:S01]  /*6ea0*/  IMAD R3, R42, R40.reuse, R3 ;  /* 0x000000282a037224 */ /* 0x080fe200078e0203 */
[----:B------:R-:W-:Y:S01]  /*6eb0*/  SHF.L.U32 R48, R51, 0x8, RZ ;  /* 0x0000000833307819 */ /* 0x000fe200000006ff */
[----:B------:R-:W-:Y:S01]  /*6ec0*/  IMAD R7, R43, R40, R7 ;  /* 0x000000282b077224 */ /* 0x000fe200078e0207 */
[----:B------:R-:W-:Y:S01]  /*6ed0*/  SHF.L.U32 R67, R45, 0x8, RZ ;  /* 0x000000082d437819 */ /* 0x000fe200000006ff */
[C---:B------:R-:W-:Y:S01]  /*6ee0*/  IMAD R8, R38.reuse, R8, RZ ;  /* 0x0000000826087224 */ /* 0x040fe200078e02ff */
[----:B------:R-:W-:Y:S01]  /*6ef0*/  SHF.R.S32.HI R45, RZ, 0x18, R46 ;  /* 0x00000018ff2d7819 */ /* 0x000fe2000001142e */
[----:B------:R-:W-:Y:S01]  /*6f00*/  IMAD R9, R38, R9, RZ ;  /* 0x0000000926097224 */ /* 0x000fe200078e02ff */
[----:B------:R-:W-:Y:S01]  /*6f10*/  SHF.L.U32 R61, R46, 0x8, RZ ;  /* 0x000000082e3d7819 */ /* 0x000fe200000006ff */
[C---:B------:R-:W-:Y:S01]  /*6f20*/  IMAD R10, R38.reuse, R10, RZ ;  /* 0x0000000a260a7224 */ /* 0x040fe200078e02ff */
[----:B------:R-:W-:Y:S01]  /*6f30*/  SHF.R.S32.HI R46, RZ, 0x18, R47 ;  /* 0x00000018ff2e7819 */ /* 0x000fe2000001142f */
[C---:B------:R-:W-:Y:S01]  /*6f40*/  IMAD R11, R38.reuse, R11, RZ ;  /* 0x0000000b260b7224 */ /* 0x040fe200078e02ff */
[----:B------:R-:W-:Y:S01]  /*6f50*/  SHF.R.S32.HI R42, RZ, 0x18, R49 ;  /* 0x00000018ff2a7819 */ /* 0x000fe20000011431 */
[----:B------:R-:W-:Y:S01]  /*6f60*/  IMAD R6, R38, R15, RZ ;  /* 0x0000000f26067224 */ /* 0x000fe200078e02ff */
[----:B------:R-:W-:Y:S01]  /*6f70*/  PRMT R54, R50, 0x8880, RZ ;  /* 0x0000888032367816 */ /* 0x000fe200000000ff */
[----:B------:R-:W-:Y:S01]  /*6f80*/  IMAD R15, R38, R20, RZ ;  /* 0x00000014260f7224 */ /* 0x000fe200078e02ff */
[----:B------:R-:W-:Y:S01]  /*6f90*/  SHF.L.U32 R52, R50, 0x8, RZ ;  /* 0x0000000832347819 */ /* 0x000fe200000006ff */
[C---:B------:R-:W-:Y:S01]  /*6fa0*/  IMAD R20, R38.reuse, R25, RZ ;  /* 0x0000001926147224 */ /* 0x040fe200078e02ff */
[----:B------:R-:W-:Y:S01]  /*6fb0*/  SHF.R.S32.HI R43, RZ, 0x18, R50 ;  /* 0x00000018ff2b7819 */ /* 0x000fe20000011432 */
[C---:B------:R-:W-:Y:S01]  /*6fc0*/  IMAD R25, R38.reuse, R30, RZ ;  /* 0x0000001e26197224 */ /* 0x040fe200078e02ff */
[C---:B------:R-:W-:Y:S01]  /*6fd0*/  PRMT R50, R51.reuse, 0x8880, RZ ;  /* 0x0000888033327816 */ /* 0x040fe200000000ff */
[C---:B------:R-:W-:Y:S01]  /*6fe0*/  IMAD R30, R38.reuse, R35, RZ ;  /* 0x00000023261e7224 */ /* 0x040fe200078e02ff */
[----:B------:R-:W-:Y:S02]  /*6ff0*/  SHF.L.U32 R49, R51, 0x10, RZ ;  /* 0x0000001033317819 */ /* 0x000fe400000006ff */
[----:B------:R-:W-:Y:S02]  /*7000*/  SHF.R.S32.HI R47, RZ, 0x18, R51 ;  /* 0x00000018ff2f7819 */ /* 0x000fe40000011433 */
[----:B------:R-:W-:Y:S01]  /*7010*/  I2IP.S8.S32.SAT R51, R7, R3, RZ ;  /* 0x0000000307337239 */ /* 0x000fe200000014ff */
[----:B------:R-:W-:Y:S01]  /*7020*/  IMAD.MOV.U32 R3, RZ, RZ, R69 ;  /* 0x000000ffff037224 */ /* 0x000fe200078e0045 */
[----:B------:R-:W-:Y:S01]  /*7030*/  SHF.R.S32.HI R5, RZ, 0x18, R67 ;  /* 0x00000018ff057819 */ /* 0x000fe20000011443 */
[----:B------:R-:W-:Y:S01]  /*7040*/  IMAD R7, R38, R16, RZ ;  /* 0x0000001026077224 */ /* 0x000fe200078e02ff */
[----:B------:R-:W-:Y:S01]  /*7050*/  IADD3 R36, PT, PT, R36, 0x1, RZ ;  /* 0x0000000124247810 */ /* 0x000fe20007ffe0ff */
[-C--:B------:R-:W-:Y:S02]  /*7060*/  IMAD R8, R3, R40.reuse, R8 ;  /* 0x0000002803087224 */ /* 0x080fe400078e0208 */
[-C--:B------:R-:W-:Y:S02]  /*7070*/  IMAD R9, R4, R40.reuse, R9 ;  /* 0x0000002804097224 */ /* 0x080fe400078e0209 */
[-C--:B------:R-:W-:Y:S02]  /*7080*/  IMAD R10, R5, R40.reuse, R10 ;  /* 0x00000028050a7224 */ /* 0x080fe400078e020a */
[----:B------:R-:W-:Y:S02]  /*7090*/  IMAD R11, R44, R40, R11 ;  /* 0x000000282c0b7224 */ /* 0x000fe400078e020b */
[C---:B------:R-:W-:Y:S02]  /*70a0*/  IMAD R3, R38.reuse, R12, RZ ;  /* 0x0000000c26037224 */ /* 0x040fe400078e02ff */
[C---:B------:R-:W-:Y:S01]  /*70b0*/  IMAD R12, R38.reuse, R17, RZ ;  /* 0x00000011260c7224 */ /* 0x040fe200078e02ff */
[----:B------:R-:W-:Y:S01]  /*70c0*/  I2IP.S8.S32.SAT R11, R11, R10, RZ ;  /* 0x0000000a0b0b7239 */ /* 0x000fe200000014ff */
[C---:B------:R-:W-:Y:S01]  /*70d0*/  IMAD R17, R38.reuse, R22, RZ ;  /* 0x0000001626117224 */ /* 0x040fe200078e02ff */
[----:B------:R-:W-:Y:S01]  /*70e0*/  SHF.R.S32.HI R10, RZ, 0x18, R64 ;  /* 0x00000018ff0a7819 */ /* 0x000fe20000011440 */
[C---:B------:R-:W-:Y:S02]  /*70f0*/  IMAD R22, R38.reuse, R27, RZ ;  /* 0x0000001b26167224 */ /* 0x040fe400078e02ff */
[----:B------:R-:W-:Y:S01]  /*7100*/  IMAD R27, R38, R32, RZ ;  /* 0x00000020261b7224 */ /* 0x000fe200078e02ff */
[----:B------:R-:W-:Y:S01]  /*7110*/  I2IP.S8.S32.SAT R32, R2, R0, R51 ;  /* 0x0000000002207239 */ /* 0x000fe20000001433 */
[C---:B------:R-:W-:Y:S01]  /*7120*/  IMAD R4, R38.reuse, R13, RZ ;  /* 0x0000000d26047224 */ /* 0x040fe200078e02ff */
[----:B------:R-:W-:Y:S01]  /*7130*/  SHF.R.S32.HI R0, RZ, 0x18, R61 ;  /* 0x00000018ff007819 */ /* 0x000fe2000001143d */
[C---:B------:R-:W-:Y:S01]  /*7140*/  IMAD R5, R38.reuse, R14, RZ ;  /* 0x0000000e26057224 */ /* 0x040fe200078e02ff */
[----:B------:R-:W-:Y:S01]  /*7150*/  MOV R2, R60 ;  /* 0x0000003c00027202 */ /* 0x000fe20000000f00 */
[C---:B------:R-:W-:Y:S02]  /*7160*/  IMAD R13, R38.reuse, R18, RZ ;  /* 0x00000012260d7224 */ /* 0x040fe400078e02ff */
[----:B------:R-:W-:Y:S02]  /*7170*/  IMAD R3, R39, R40, R3 ;  /* 0x0000002827037224 */ /* 0x000fe400078e0203 */
[C---:B------:R-:W-:Y:S02]  /*7180*/  IMAD R18, R38.reuse, R23, RZ ;  /* 0x0000001726127224 */ /* 0x040fe400078e02ff */
[----:B------:R-:W-:Y:S02]  /*7190*/  IMAD R23, R38, R28, RZ ;  /* 0x0000001c26177224 */ /* 0x000fe400078e02ff */
[----:B------:R-:W-:Y:S02]  /*71a0*/  IMAD R4, R10, R40, R4 ;  /* 0x000000280a047224 */ /* 0x000fe400078e0204 */
[----:B------:R-:W-:Y:S01]  /*71b0*/  IMAD R28, R38, R33, RZ ;  /* 0x00000021261c7224 */ /* 0x000fe200078e02ff */
[----:B------:R-:W-:Y:S01]  /*71c0*/  I2IP.S8.S32.SAT R33, R9, R8, R11 ;  /* 0x0000000809217239 */ /* 0x000fe2000000140b */
[-C--:B------:R-:W-:Y:S01]  /*71d0*/  IMAD R5, R0, R40.reuse, R5 ;  /* 0x0000002800057224 */ /* 0x080fe200078e0205 */
[----:B------:R-:W-:Y:S01]  /*71e0*/  SHF.R.S32.HI R8, RZ, 0x18, R59 ;  /* 0x00000018ff087819 */ /* 0x000fe2000001143b */
[-C--:B------:R-:W-:Y:S01]  /*71f0*/  IMAD R6, R45, R40.reuse, R6 ;  /* 0x000000282d067224 */ /* 0x080fe200078e0206 */
[----:B------:R-:W-:Y:S01]  /*7200*/  SHF.R.S32.HI R9, RZ, 0x18, R58 ;  /* 0x00000018ff097819 */ /* 0x000fe2000001143a */
[-C--:B------:R-:W-:Y:S01]  /*7210*/  IMAD R7, R2, R40.reuse, R7 ;  /* 0x0000002802077224 */ /* 0x080fe200078e0207 */
[----:B------:R-:W-:Y:S01]  /*7220*/  MOV R0, R65 ;  /* 0x0000004100007202 */ /* 0x000fe20000000f00 */
[----:B------:R-:W-:Y:S01]  /*7230*/  IMAD R14, R38, R19, RZ ;  /* 0x00000013260e7224 */ /* 0x000fe200078e02ff */
[----:B------:R-:W-:Y:S01]  /*7240*/  I2IP.S8.S32.SAT R5, R6, R5, RZ ;  /* 0x0000000506057239 */ /* 0x000fe200000014ff */
[-C--:B------:R-:W-:Y:S01]  /*7250*/  IMAD R12, R8, R40.reuse, R12 ;  /* 0x00000028080c7224 */ /* 0x080fe200078e020c */
[----:B------:R-:W-:Y:S01]  /*7260*/  SHF.R.S32.HI R2, RZ, 0x18, R63 ;  /* 0x00000018ff027819 */ /* 0x000fe2000001143f */
[-C--:B------:R-:W-:Y:S01]  /*7270*/  IMAD R13, R9, R40.reuse, R13 ;  /* 0x00000028090d7224 */ /* 0x080fe200078e020d */
[----:B------:R-:W-:Y:S01]  /*7280*/  SHF.R.S32.HI R8, RZ, 0x18, R62 ;  /* 0x00000018ff087819 */ /* 0x000fe2000001143e */
[----:B------:R-:W-:Y:S02]  /*7290*/  IMAD R16, R38, R21, RZ ;  /* 0x0000001526107224 */ /* 0x000fe400078e02ff */
[-C--:B------:R-:W-:Y:S02]  /*72a0*/  IMAD R14, R46, R40.reuse, R14 ;  /* 0x000000282e0e7224 */ /* 0x080fe400078e020e */
[-C--:B------:R-:W-:Y:S02]  /*72b0*/  IMAD R15, R0, R40.reuse, R15 ;  /* 0x00000028000f7224 */ /* 0x080fe400078e020f */
[----:B------:R-:W-:Y:S01]  /*72c0*/  IMAD R16, R2, R40, R16 ;  /* 0x0000002802107224 */ /* 0x000fe200078e0210 */
[----:B------:R-:W-:Y:S01]  /*72d0*/  I2IP.S8.S32.SAT R13, R14, R13, RZ ;  /* 0x0000000d0e0d7239 */ /* 0x000fe200000014ff */
[C---:B------:R-:W-:Y:S01]  /*72e0*/  IMAD R19, R38.reuse, R24, RZ ;  /* 0x0000001826137224 */ /* 0x040fe200078e02ff */
[----:B------:R-:W-:Y:S01]  /*72f0*/  SHF.R.S32.HI R2, RZ, 0x18, R56 ;  /* 0x00000018ff027819 */ /* 0x000fe20000011438 */
[----:B------:R-:W-:Y:S01]  /*7300*/  IMAD R24, R38, R29, RZ ;  /* 0x0000001d26187224 */ /* 0x000fe200078e02ff */
[----:B------:R-:W-:Y:S01]  /*7310*/  I2IP.S8.S32.SAT R35, R12, R7, R13 ;  /* 0x000000070c237239 */ /* 0x000fe2000000140d */
[----:B------:R-:W-:Y:S02]  /*7320*/  IMAD R17, R8, R40, R17 ;  /* 0x0000002808117224 */ /* 0x000fe400078e0211 */
[----:B------:R-:W-:Y:S02]  /*7330*/  IMAD.MOV.U32 R0, RZ, RZ, R57 ;  /* 0x000000ffff007224 */ /* 0x000fe400078e0039 */
[----:B------:R-:W-:Y:S01]  /*7340*/  IMAD R29, R38, R34, RZ ;  /* 0x00000022261d7224 */ /* 0x000fe200078e02ff */
[----:B------:R-:W-:Y:S01]  /*7350*/  I2IP.S8.S32.SAT R34, R4, R3, R5 ;  /* 0x0000000304227239 */ /* 0x000fe20000001405 */
[-C--:B------:R-:W-:Y:S01]  /*7360*/  IMAD R18, R41, R40.reuse, R18 ;  /* 0x0000002829127224 */ /* 0x080fe200078e0212 */
[----:B------:R-:W-:Y:S01]  /*7370*/  SHF.R.S32.HI R3, RZ, 0x18, R55 ;  /* 0x00000018ff037819 */ /* 0x000fe20000011437 */
[----:B------:R-:W-:Y:S01]  /*7380*/  IMAD R19, R0, R40, R19 ;  /* 0x0000002800137224 */ /* 0x000fe200078e0213 */
[----:B------:R-:W-:Y:S01]  /*7390*/  MOV R0, R54 ;  /* 0x0000003600007202 */ /* 0x000fe20000000f00 */
[----:B------:R1:W-:Y:S01]  /*73a0*/  STS.128 [R80+UR44+0x1200], R32 ;  /* 0x0012002050007988 */ /* 0x0003e20008000c2c */
[----:B------:R-:W-:Y:S01]  /*73b0*/  SHF.R.S32.HI R4, RZ, 0x18, R48 ;  /* 0x00000018ff047819 */ /* 0x000fe20000011430 */
[----:B------:R-:W-:Y:S01]  /*73c0*/  IMAD R21, R38, R26, RZ ;  /* 0x0000001a26157224 */ /* 0x000fe200078e02ff */
[----:B------:R-:W-:Y:S01]  /*73d0*/  I2IP.S8.S32.SAT R17, R18, R17, RZ ;  /* 0x0000001112117239 */ /* 0x000fe200000014ff */
[-C--:B------:R-:W-:Y:S01]  /*73e0*/  IMAD R20, R2, R40.reuse, R20 ;  /* 0x0000002802147224 */ /* 0x080fe200078e0214 */
[----:B------:R-:W-:Y:S01]  /*73f0*/  SHF.R.S32.HI R2, RZ, 0x18, R53 ;  /* 0x00000018ff027819 */ /* 0x000fe20000011435 */
[-C--:B------:R-:W-:Y:S01]  /*7400*/  IMAD R21, R3, R40.reuse, R21 ;  /* 0x0000002803157224 */ /* 0x080fe200078e0215 */
[----:B------:R-:W-:Y:S01]  /*7410*/  SHF.R.S32.HI R3, RZ, 0x18, R49 ;  /* 0x00000018ff037819 */ /* 0x000fe20000011431 */
[-C--:B------:R-:W-:Y:S01]  /*7420*/  IMAD R22, R42, R40.reuse, R22 ;  /* 0x000000282a167224 */ /* 0x080fe200078e0216 */
[----:B------:R-:W-:Y:S01]  /*7430*/  I2IP.S8.S32.SAT R16, R16, R15, R17 ;  /* 0x0000000f10107239 */ /* 0x000fe20000001411 */
[-C--:B------:R-:W-:Y:S01]  /*7440*/  IMAD R23, R0, R40.reuse, R23 ;  /* 0x0000002800177224 */ /* 0x080fe200078e0217 */
[----:B------:R-:W-:Y:S01]  /*7450*/  SHF.R.S32.HI R0, RZ, 0x18, R52 ;  /* 0x00000018ff007819 */ /* 0x000fe20000011434 */
[----:B------:R-:W-:Y:S01]  /*7460*/  IMAD R24, R2, R40, R24 ;  /* 0x0000002802187224 */ /* 0x000fe200078e0218 */
[----:B------:R-:W-:Y:S01]  /*7470*/  MOV R2, R50 ;  /* 0x0000003200027202 */ /* 0x000fe20000000f00 */
[----:B------:R-:W-:Y:S01]  /*7480*/  IMAD R26, R38, R31, RZ ;  /* 0x0000001f261a7224 */ /* 0x000fe200078e02ff */
[----:B------:R-:W-:Y:S01]  /*7490*/  I2IP.S8.S32.SAT R17, R22, R21, RZ ;  /* 0x0000001516117239 */ /* 0x000fe200000014ff */
[-C--:B------:R-:W-:Y:S02]  /*74a0*/  IMAD R25, R0, R40.reuse, R25 ;  /* 0x0000002800197224 */ /* 0x080fe400078e0219 */
[-C--:B------:R-:W-:Y:S01]  /*74b0*/  IMAD R26, R43, R40.reuse, R26 ;  /* 0x000000282b1a7224 */ /* 0x080fe200078e021a */
[----:B------:R-:W-:Y:S01]  /*74c0*/  I2IP.S8.S32.SAT R17, R20, R19, R17 ;  /* 0x0000001314117239 */ /* 0x000fe20000001411 */
[-C--:B------:R-:W-:Y:S02]  /*74d0*/  IMAD R27, R2, R40.reuse, R27 ;  /* 0x00000028021b7224 */ /* 0x080fe400078e021b */
[-C--:B------:R-:W-:Y:S01]  /*74e0*/  IMAD R28, R3, R40.reuse, R28 ;  /* 0x00000028031c7224 */ /* 0x080fe200078e021c */
[----:B------:R-:W-:Y:S01]  /*74f0*/  I2IP.S8.S32.SAT R18, R26, R25, RZ ;  /* 0x000000191a127239 */ /* 0x000fe200000014ff */
[-C--:B------:R-:W-:Y:S02]  /*7500*/  IMAD R29, R4, R40.reuse, R29 ;  /* 0x00000028041d7224 */ /* 0x080fe400078e021d */
[----:B------:R-:W-:Y:S01]  /*7510*/  IMAD R30, R47, R40, R30 ;  /* 0x000000282f1e7224 */ /* 0x000fe200078e021e */
[----:B------:R-:W-:Y:S04]  /*7520*/  I2IP.S8.S32.SAT R18, R24, R23, R18 ;  /* 0x0000001718127239 */ /* 0x000fe80000001412 */
[----:B------:R-:W-:Y:S04]  /*7530*/  I2IP.S8.S32.SAT R29, R30, R29, RZ ;  /* 0x0000001d1e1d7239 */ /* 0x000fe800000014ff */
[----:B------:R-:W-:Y:S05]  /*7540*/  I2IP.S8.S32.SAT R19, R28, R27, R29 ;  /* 0x0000001b1c137239 */ /* 0x000fea000000141d */
[----:B------:R1:W-:Y:S01]  /*7550*/  STS.128 [R79+0x1010], R16 ;  /* 0x001010104f007388 */ /* 0x0003e20000000c00 */
[----:B------:R-:W-:Y:S01]  /*7560*/  @!PT LDS RZ, [RZ] ;  /* 0x00000000fffff984 */ /* 0x000fe20000000800 */
[----:B------:R-:W-:Y:S01]  /*7570*/  @!PT LDS RZ, [RZ] ;  /* 0x00000000fffff984 */ /* 0x000fe20000000800 */
[----:B------:R-:W-:Y:S01]  /*7580*/  @!PT LDS RZ, [RZ] ;  /* 0x00000000fffff984 */ /* 0x000fe20000000800 */
[----:B------:R-:W-:Y:S01]  /*7590*/  @!PT LDS RZ, [RZ] ;  /* 0x00000000fffff984 */ /* 0x000fe20000000800 */
[----:B------:R3:W-:Y:S07]  /*75a0*/  MEMBAR.ALL.CTA ;  /* 0x0000000000007992 */ /* 0x0007ee0000008000 */
[----:B---3--:R-:W3:Y:S02]  /*75b0*/  FENCE.VIEW.ASYNC.S ;  /* 0x00000000000073c6 */ /* 0x008ee40000000000 */
[----:B---3--:R-:W-:Y:S06]  /*75c0*/  BAR.SYNC.DEFER_BLOCKING 0x1, 0x80 ;  /* 0x0042000000007b1d */ /* 0x008fec0000010000 */
[----:B------:R-:W-:Y:S05]  /*75d0*/  @P0 BRA `(.L_x_126) ;  /* 0x0000000000300947 */ /* 0x000fea0003800000 */
[----:B------:R-:W-:Y:S02]  /*75e0*/  UIADD3 UR4, UPT, UPT, UR44, 0x1200, URZ ;  /* 0x000012002c047890 */ /* 0x000fe4000fffe0ff */
[----:B------:R-:W-:Y:S02]  /*75f0*/  USHF.L.U32 UR9, UR46, 0x6, URZ ;  /* 0x000000062e097899 */ /* 0x000fe400080006ff */
[----:B------:R-:W-:Y:S02]  /*7600*/  USHF.L.U32 UR10, UR45, 0x6, URZ ;  /* 0x000000062d0a7899 */ /* 0x000fe400080006ff */
[----:B------:R-:W-:Y:S01]  /*7610*/  MOV R88, UR4 ;  /* 0x0000000400587c02 */ /* 0x000fe20008000f00 */
[----:B------:R-:W-:Y:S01]  /*7620*/  UIADD3 UR4, UP0, UPT, UR62, 0x680, URZ ;  /* 0x000006803e047890 */ /* 0x000fe2000ff1e0ff */
[----:B------:R-:W-:Y:S02]  /*7630*/  UMOV UR11, UR36 ;  /* 0x00000024000b7c82 */ /* 0x000fe40008000000 */
[----:B------:R-:W-:Y:S01]  /*7640*/  R2UR UR8, R88 ;  /* 0x00000000580872ca */ /* 0x000fe200000e0000 */
[----:B------:R-:W-:Y:S11]  /*7650*/  UIADD3.X UR5, UPT, UPT, URZ, UR63, URZ, UP0, !UPT ;  /* 0x0000003fff057290 */ /* 0x000ff600087fe4ff */
[----:B------:R-:W-:Y:S01]  /*7660*/  @!UPT UIADD3 URZ, UPT, UPT, URZ, URZ, URZ ;  /* 0x000000fffffff290 */ /* 0x000fe2000fffe0ff */
[----:B------:R3:W-:Y:S01]  /*7670*/  UTMASTG.3D [UR8], [UR4] ;  /* 0x00000008040073b5 */ /* 0x0007e20008010000 */
[----:B------:R0:W-:Y:S01]  /*7680*/  UTMACMDFLUSH ;  /* 0x00000000000079b7 */ /* 0x0001e20000000000 */
[----:B---3--:R-:W-:Y:S04]  /*7690*/  DEPBAR.LE SB0, 0x0 ;  /* 0x000080000000791a */ /* 0x008fe80000000000 */
.L_x_126:
[----:B------:R-:W-:Y:S05]  /*76a0*/  BSYNC.RECONVERGENT B0 ;  /* 0x0000000000007941 */ /* 0x000fea0003800200 */
.L_x_125:
[----:B------:R-:W-:Y:S01]  /*76b0*/  BAR.SYNC.DEFER_BLOCKING 0x1, 0x80 ;  /* 0x0042000000007b1d */ /* 0x000fe20000010000 */
[----:B------:R-:W-:Y:S01]  /*76c0*/  ISETP.NE.AND P0, PT, R84, 0x2, PT ;  /* 0x000000025400780c */ /* 0x000fe20003f05270 */
[----:B------:R-:W-:Y:S01]  /*76d0*/  UISETP.NE.AND UP0, UPT, UR47, URZ, UPT ;  /* 0x000000ff2f00728c */ /* 0x000fe2000bf05270 */
[----:B------:R-:W-:Y:S01]  /*76e0*/  ISETP.NE.AND P1, PT, R36, 0x4, PT ;  /* 0x000000042400780c */ /* 0x000fe20003f25270 */
[----:B------:R-:W-:Y:S01]  /*76f0*/  UIADD3 UR46, UPT, UPT, UR37, UR57, URZ ;  /* 0x00000039252e7290 */ /* 0x000fe2000fffe0ff */
[----:B------:R-:W-:Y:S01]  /*7700*/  SEL R2, RZ, 0x1, P0 ;  /* 0x00000001ff027807 */ /* 0x000fe20000000000 */
[----:B------:R-:W-:Y:S01]  /*7710*/  UIADD3 UR45, UPT, UPT, UR38, UR60, URZ ;  /* 0x0000003c262d7290 */ /* 0x000fe2000fffe0ff */
[----:B------:R-:W-:Y:S02]  /*7720*/  SEL R0, RZ, 0x1, P1 ;  /* 0x00000001ff007807 */ /* 0x000fe40000800000 */
[----:B------:R-:W-:Y:S02]  /*7730*/  LOP3.LUT R86, R86, R2, RZ, 0x3c, !PT ;  /* 0x0000000256567212 */ /* 0x000fe400078e3cff */
[----:B------:R-:W-:Y:S02]  /*7740*/  LOP3.LUT R87, R87, R0, RZ, 0x3c, !PT ;  /* 0x0000000057577212 */ /* 0x000fe400078e3cff */
[----:B------:R-:W-:Y:S02]  /*7750*/  SEL R84, R84, RZ, P0 ;  /* 0x000000ff54547207 */ /* 0x000fe40000000000 */
[----:B------:R-:W-:Y:S01]  /*7760*/  SEL R36, R36, RZ, P1 ;  /* 0x000000ff24247207 */ /* 0x000fe20000800000 */
[----:B------:R-:W-:Y:S01]  /*7770*/  UMOV UR36, UR54 ;  /* 0x0000003600247c82 */ /* 0x000fe20008000000 */
[----:B------:R-:W-:Y:S05]  /*7780*/  BRA.U UP0, `(.L_x_127) ;  /* 0xffffffe5002c7547 */ /* 0x000fea000b83ffff */
[----:B------:R-:W-:Y:S05]  /*7790*/  EXIT ;  /* 0x000000000000794d */ /* 0x000fea0003800000 */
.L_x_25:
[----:B--2---:R2:W3:Y:S02]  /*77a0*/  SYNCS.PHASECHK.TRANS64.TRYWAIT P0, [R0+URZ+0x1b0], R2 ;  /* 0x0001b002000075a7 */ /* 0x0044e400080011ff */
[----:B---3--:R-:W-:Y:S05]  /*77b0*/  @!P0 NANOSLEEP.SYNCS 0x989680 ;  /* 0x009896800000895d */ /* 0x008fea0003900000 */
[----:B------:R-:W3:Y:S02]  /*77c0*/  @!P0 SYNCS.PHASECHK.TRANS64 P0, [R0+URZ+0x1b0], R2 ;  /* 0x0001b002000085a7 */ /* 0x000ee400080010ff */
[----:B---3--:R-:W-:Y:S05]  /*77d0*/  @!P0 BRA `(.L_x_25) ;  /* 0xfffffffc00f08947 */ /* 0x008fea000383ffff */
[----:B------:R-:W-:Y:S05]  /*77e0*/  BRA `(.L_x_128) ;  /* 0xffffffa000f07947 */ /* 0x000fea000383ffff */
.L_x_28:
[----:B-1----:R-:W-:-:S07]  /*77f0*/  MOV R0, UR33 ;  /* 0x0000002100007c02 */ /* 0x002fce0008000f00 */
.L_x_129:
[----:B-1----:R1:W2:Y:S02]  /*7800*/  SYNCS.PHASECHK.TRANS64.TRYWAIT P0, [R0+URZ+0x90], R3 ;  /* 0x00009003000075a7 */ /* 0x0022a400080011ff */
[----:B--2---:R-:W-:Y:S05]  /*7810*/  @!P0 NANOSLEEP.SYNCS 0x989680 ;  /* 0x009896800000895d */ /* 0x004fea0003900000 */
[----:B------:R-:W2:Y:S02]  /*7820*/  @!P0 SYNCS.PHASECHK.TRANS64 P0, [R0+URZ+0x90], R3 ;  /* 0x00009003000085a7 */ /* 0x000ea400080010ff */
[----:B--2---:R-:W-:Y:S05]  /*7830*/  @!P0 BRA `(.L_x_129) ;  /* 0xfffffffc00f08947 */ /* 0x004fea000383ffff */
[----:B------:R-:W-:Y:S05]  /*7840*/  BRA `(.L_x_27) ;  /* 0xffffffa400487947 */ /* 0x000fea000383ffff */
.L_x_35:
[----:B-1----:R-:W-:-:S07]  /*7850*/  MOV R0, UR17 ;  /* 0x0000001100007c02 */ /* 0x002fce0008000f00 */
.L_x_130:
[----:B-1----:R1:W2:Y:S02]  /*7860*/  SYNCS.PHASECHK.TRANS64.TRYWAIT P0, [R0+URZ+0x90], R3 ;  /* 0x00009003000075a7 */ /* 0x0022a400080011ff */
[----:B--2---:R-:W-:Y:S05]  /*7870*/  @!P0 NANOSLEEP.SYNCS 0x989680 ;  /* 0x009896800000895d */ /* 0x004fea0003900000 */
[----:B------:R-:W2:Y:S02]  /*7880*/  @!P0 SYNCS.PHASECHK.TRANS64 P0, [R0+URZ+0x90], R3 ;  /* 0x00009003000085a7 */ /* 0x000ea400080010ff */
[----:B--2---:R-:W-:Y:S05]  /*7890*/  @!P0 BRA `(.L_x_130) ;  /* 0xfffffffc00f08947 */ /* 0x004fea000383ffff */
[----:B------:R-:W-:Y:S05]  /*78a0*/  BRA `(.L_x_34) ;  /* 0xffffffa800087947 */ /* 0x000fea000383ffff */
.L_x_40:
[----:B-1----:R1:W2:Y:S02]  /*78b0*/  SYNCS.PHASECHK.TRANS64.TRYWAIT P0, [R3+URZ+0x140], R0 ;  /* 0x00014000030075a7 */ /* 0x0022a400080011ff */
[----:B--2---:R-:W-:Y:S05]  /*78c0*/  @!P0 NANOSLEEP.SYNCS 0x989680 ;  /* 0x009896800000895d */ /* 0x004fea0003900000 */
[----:B------:R-:W2:Y:S02]  /*78d0*/  @!P0 SYNCS.PHASECHK.TRANS64 P0, [R3+URZ+0x140], R0 ;  /* 0x00014000030085a7 */ /* 0x000ea400080010ff */
[----:B--2---:R-:W-:Y:S05]  /*78e0*/  @!P0 BRA `(.L_x_40) ;  /* 0xfffffffc00f08947 */ /* 0x004fea000383ffff */
[----:B------:R-:W-:Y:S05]  /*78f0*/  BRA `(.L_x_131) ;  /* 0xffffffa800b07947 */ /* 0x000fea000383ffff */
.L_x_44:
[----:B------:R-:W-:-:S07]  /*7900*/  MOV R0, UR4 ;  /* 0x0000000400007c02 */ /* 0x000fce0008000f00 */
.L_x_132:
[----:B-1----:R1:W2:Y:S02]  /*7910*/  SYNCS.PHASECHK.TRANS64.TRYWAIT P0, [R0+URZ], R2 ;  /* 0x00000002000075a7 */ /* 0x0022a400080011ff */
[----:B--2---:R-:W-:Y:S05]  /*7920*/  @!P0 NANOSLEEP.SYNCS 0x989680 ;  /* 0x009896800000895d */ /* 0x004fea0003900000 */
[----:B------:R-:W2:Y:S02]  /*7930*/  @!P0 SYNCS.PHASECHK.TRANS64 P0, [R0+URZ], R2 ;  /* 0x00000002000085a7 */ /* 0x000ea400080010ff */
[----:B--2---:R-:W-:Y:S05]  /*7940*/  @!P0 BRA `(.L_x_132) ;  /* 0xfffffffc00f08947 */ /* 0x004fea000383ffff */
[----:B------:R-:W-:Y:S05]  /*7950*/  BRA `(.L_x_133) ;  /* 0xffffffb000547947 */ /* 0x000fea000383ffff */
.L_x_45:
[----:B------:R-:W-:-:S07]  /*7960*/  MOV R0, UR5 ;  /* 0x0000000500007c02 */ /* 0x000fce0008000f00 */
.L_x_134:
[----:B-1----:R1:W2:Y:S02]  /*7970*/  SYNCS.PHASECHK.TRANS64.TRYWAIT P0, [R0+URZ], R3 ;  /* 0x00000003000075a7 */ /* 0x0022a400080011ff */
[----:B--2---:R-:W-:Y:S05]  /*7980*/  @!P0 NANOSLEEP.SYNCS 0x989680 ;  /* 0x009896800000895d */ /* 0x004fea0003900000 */
[----:B------:R-:W2:Y:S02]  /*7990*/  @!P0 SYNCS.PHASECHK.TRANS64 P0, [R0+URZ], R3 ;  /* 0x00000003000085a7 */ /* 0x000ea400080010ff */
[----:B--2---:R-:W-:Y:S05]  /*79a0*/  @!P0 BRA `(.L_x_134) ;  /* 0xfffffffc00f08947 */ /* 0x004fea000383ffff */
[----:B------:R-:W-:Y:S05]  /*79b0*/  BRA `(.L_x_135) ;  /* 0xffffffb000607947 */ /* 0x000fea000383ffff */
.L_x_46:
[----:B------:R-:W-:-:S07]  /*79c0*/  MOV R0, UR5 ;  /* 0x0000000500007c02 */ /* 0x000fce0008000f00 */
.L_x_136:
[----:B-1----:R1:W2:Y:S02]  /*79d0*/  SYNCS.PHASECHK.TRANS64.TRYWAIT P0, [R0+URZ], R3 ;  /* 0x00000003000075a7 */ /* 0x0022a400080011ff */
[----:B--2---:R-:W-:Y:S05]  /*79e0*/  @!P0 NANOSLEEP.SYNCS 0x989680 ;  /* 0x009896800000895d */ /* 0x004fea0003900000 */
[----:B------:R-:W2:Y:S02]  /*79f0*/  @!P0 SYNCS.PHASECHK.TRANS64 P0, [R0+URZ], R3 ;  /* 0x00000003000085a7 */ /* 0x000ea400080010ff */
[----:B--2---:R-:W-:Y:S05]  /*7a00*/  @!P0 BRA `(.L_x_136) ;  /* 0xfffffffc00f08947 */ /* 0x004fea000383ffff */
[----:B------:R-:W-:Y:S05]  /*7a10*/  BRA `(.L_x_137) ;  /* 0xffffffb0006c7947 */ /* 0x000fea000383ffff */
.L_x_47:
[----:B------:R-:W-:-:S07]  /*7a20*/  MOV R0, UR5 ;  /* 0x0000000500007c02 */ /* 0x000fce0008000f00 */
.L_x_138:
[----:B-1----:R1:W2:Y:S02]  /*7a30*/  SYNCS.PHASECHK.TRANS64.TRYWAIT P0, [R0+URZ], R3 ;  /* 0x00000003000075a7 */ /* 0x0022a400080011ff */
[----:B--2---:R-:W-:Y:S05]  /*7a40*/  @!P0 NANOSLEEP.SYNCS 0x989680 ;  /* 0x009896800000895d */ /* 0x004fea0003900000 */
[----:B------:R-:W2:Y:S02]  /*7a50*/  @!P0 SYNCS.PHASECHK.TRANS64 P0, [R0+URZ], R3 ;  /* 0x00000003000085a7 */ /* 0x000ea400080010ff */
[----:B--2---:R-:W-:Y:S05]  /*7a60*/  @!P0 BRA `(.L_x_138) ;  /* 0xfffffffc00f08947 */ /* 0x004fea000383ffff */
[----:B------:R-:W-:Y:S05]  /*7a70*/  BRA `(.L_x_139) ;  /* 0xffffffb000787947 */ /* 0x000fea000383ffff */
.L_x_48:
[----:B------:R-:W-:-:S07]  /*7a80*/  MOV R0, UR5 ;  /* 0x0000000500007c02 */ /* 0x000fce0008000f00 */
.L_x_140:
[----:B-1----:R1:W2:Y:S02]  /*7a90*/  SYNCS.PHASECHK.TRANS64.TRYWAIT P0, [R0+URZ], R3 ;  /* 0x00000003000075a7 */ /* 0x0022a400080011ff */
[----:B--2---:R-:W-:Y:S05]  /*7aa0*/  @!P0 NANOSLEEP.SYNCS 0x989680 ;  /* 0x009896800000895d */ /* 0x004fea0003900000 */
[----:B------:R-:W2:Y:S02]  /*7ab0*/  @!P0 SYNCS.PHASECHK.TRANS64 P0, [R0+URZ], R3 ;  /* 0x00000003000085a7 */ /* 0x000ea400080010ff */
[----:B--2---:R-:W-:Y:S05]  /*7ac0*/  @!P0 BRA `(.L_x_140) ;  /* 0xfffffffc00f08947 */ /* 0x004fea000383ffff */
[----:B------:R-:W-:Y:S05]  /*7ad0*/  BRA `(.L_x_141) ;  /* 0xffffffb000847947 */ /* 0x000fea000383ffff */
.L_x_49:
[----:B------:R-:W-:-:S07]  /*7ae0*/  MOV R0, UR5 ;  /* 0x0000000500007c02 */ /* 0x000fce0008000f00 */
.L_x_142:
[----:B-1----:R1:W2:Y:S02]  /*7af0*/  SYNCS.PHASECHK.TRANS64.TRYWAIT P0, [R0+URZ], R3 ;  /* 0x00000003000075a7 */ /* 0x0022a400080011ff */
[----:B--2---:R-:W-:Y:S05]  /*7b00*/  @!P0 NANOSLEEP.SYNCS 0x989680 ;  /* 0x009896800000895d */ /* 0x004fea0003900000 */
[----:B------:R-:W2:Y:S02]  /*7b10*/  @!P0 SYNCS.PHASECHK.TRANS64 P0, [R0+URZ], R3 ;  /* 0x00000003000085a7 */ /* 0x000ea400080010ff */
[----:B--2---:R-:W-:Y:S05]  /*7b20*/  @!P0 BRA `(.L_x_142) ;  /* 0xfffffffc00f08947 */ /* 0x004fea000383ffff */
[----:B------:R-:W-:Y:S05]  /*7b30*/  BRA `(.L_x_143) ;  /* 0xffffffb000907947 */ /* 0x000fea000383ffff */
.L_x_50:
[----:B------:R-:W-:-:S07]  /*7b40*/  MOV R0, UR5 ;  /* 0x0000000500007c02 */ /* 0x000fce0008000f00 */
.L_x_144:
[----:B-1----:R1:W2:Y:S02]  /*7b50*/  SYNCS.PHASECHK.TRANS64.TRYWAIT P0, [R0+URZ], R3 ;  /* 0x00000003000075a7 */ /* 0x0022a400080011ff */
[----:B--2---:R-:W-:Y:S05]  /*7b60*/  @!P0 NANOSLEEP.SYNCS 0x989680 ;  /* 0x009896800000895d */ /* 0x004fea0003900000 */
[----:B------:R-:W2:Y:S02]  /*7b70*/  @!P0 SYNCS.PHASECHK.TRANS64 P0, [R0+URZ], R3 ;  /* 0x00000003000085a7 */ /* 0x000ea400080010ff */
[----:B--2---:R-:W-:Y:S05]  /*7b80*/  @!P0 BRA `(.L_x_144) ;  /* 0xfffffffc00f08947 */ /* 0x004fea000383ffff */
[----:B------:R-:W-:Y:S05]  /*7b90*/  BRA `(.L_x_145) ;  /* 0xffffffb0009c7947 */ /* 0x000fea000383ffff */
.L_x_51:
[----:B------:R-:W-:-:S07]  /*7ba0*/  MOV R0, UR5 ;  /* 0x0000000500007c02 */ /* 0x000fce0008000f00 */
.L_x_146:
[----:B-1----:R1:W2:Y:S02]  /*7bb0*/  SYNCS.PHASECHK.TRANS64.TRYWAIT P0, [R0+URZ], R3 ;  /* 0x00000003000075a7 */ /* 0x0022a400080011ff */
[----:B--2---:R-:W-:Y:S05]  /*7bc0*/  @!P0 NANOSLEEP.SYNCS 0x989680 ;  /* 0x009896800000895d */ /* 0x004fea0003900000 */
[----:B------:R-:W2:Y:S02]  /*7bd0*/  @!P0 SYNCS.PHASECHK.TRANS64 P0, [R0+URZ], R3 ;  /* 0x00000003000085a7 */ /* 0x000ea400080010ff */
[----:B--2---:R-:W-:Y:S05]  /*7be0*/  @!P0 BRA `(.L_x_146) ;  /* 0xfffffffc00f08947 */ /* 0x004fea000383ffff */
[----:B------:R-:W-:Y:S05]  /*7bf0*/  BRA `(.L_x_147) ;  /* 0xffffffb000a87947 */ /* 0x000fea000383ffff */
.L_x_52:
[----:B------:R-:W-:-:S07]  /*7c00*/  MOV R0, UR5 ;  /* 0x0000000500007c02 */ /* 0x000fce0008000f00 */
.L_x_148:
[----:B-1----:R1:W2:Y:S02]  /*7c10*/  SYNCS.PHASECHK.TRANS64.TRYWAIT P0, [R0+URZ], R3 ;  /* 0x00000003000075a7 */ /* 0x0022a400080011ff */
[----:B--2---:R-:W-:Y:S05]  /*7c20*/  @!P0 NANOSLEEP.SYNCS 0x989680 ;  /* 0x009896800000895d */ /* 0x004fea0003900000 */
[----:B------:R-:W2:Y:S02]  /*7c30*/  @!P0 SYNCS.PHASECHK.TRANS64 P0, [R0+URZ], R3 ;  /* 0x00000003000085a7 */ /* 0x000ea400080010ff */
[----:B--2---:R-:W-:Y:S05]  /*7c40*/  @!P0 BRA `(.L_x_148) ;  /* 0xfffffffc00f08947 */ /* 0x004fea000383ffff */
[----:B------:R-:W-:Y:S05]  /*7c50*/  BRA `(.L_x_149) ;  /* 0xffffffb000b47947 */ /* 0x000fea000383ffff */
.L_x_53:
[----:B------:R-:W-:-:S07]  /*7c60*/  MOV R0, UR5 ;  /* 0x0000000500007c02 */ /* 0x000fce0008000f00 */
.L_x_150:
[----:B-1----:R1:W2:Y:S02]  /*7c70*/  SYNCS.PHASECHK.TRANS64.TRYWAIT P0, [R0+URZ], R3 ;  /* 0x00000003000075a7 */ /* 0x0022a400080011ff */
[----:B--2---:R-:W-:Y:S05]  /*7c80*/  @!P0 NANOSLEEP.SYNCS 0x989680 ;  /* 0x009896800000895d */ /* 0x004fea0003900000 */
[----:B------:R-:W2:Y:S02]  /*7c90*/  @!P0 SYNCS.PHASECHK.TRANS64 P0, [R0+URZ], R3 ;  /* 0x00000003000085a7 */ /* 0x000ea400080010ff */
[----:B--2---:R-:W-:Y:S05]  /*7ca0*/  @!P0 BRA `(.L_x_150) ;  /* 0xfffffffc00f08947 */ /* 0x004fea000383ffff */
[----:B------:R-:W-:Y:S05]  /*7cb0*/  BRA `(.L_x_151) ;  /* 0xffffffb000c07947 */ /* 0x000fea000383ffff */
.L_x_54:
[----:B------:R-:W-:-:S07]  /*7cc0*/  MOV R0, UR5 ;  /* 0x0000000500007c02 */ /* 0x000fce0008000f00 */
.L_x_152:
[----:B-1----:R1:W2:Y:S02]  /*7cd0*/  SYNCS.PHASECHK.TRANS64.TRYWAIT P0, [R0+URZ], R3 ;  /* 0x00000003000075a7 */ /* 0x0022a400080011ff */
[----:B--2---:R-:W-:Y:S05]  /*7ce0*/  @!P0 NANOSLEEP.SYNCS 0x989680 ;  /* 0x009896800000895d */ /* 0x004fea0003900000 */
[----:B------:R-:W2:Y:S02]  /*7cf0*/  @!P0 SYNCS.PHASECHK.TRANS64 P0, [R0+URZ], R3 ;  /* 0x00000003000085a7 */ /* 0x000ea400080010ff */
[----:B--2---:R-:W-:Y:S05]  /*7d00*/  @!P0 BRA `(.L_x_152) ;  /* 0xfffffffc00f08947 */ /* 0x004fea000383ffff */
[----:B------:R-:W-:Y:S05]  /*7d10*/  BRA `(.L_x_153) ;  /* 0xffffffb000cc7947 */ /* 0x000fea000383ffff */
.L_x_55:
[----:B------:R-:W-:-:S07]  /*7d20*/  MOV R0, UR5 ;  /* 0x0000000500007c02 */ /* 0x000fce0008000f00 */
.L_x_154:
[----:B-1----:R1:W2:Y:S02]  /*7d30*/  SYNCS.PHASECHK.TRANS64.TRYWAIT P0, [R0+URZ], R3 ;  /* 0x00000003000075a7 */ /* 0x0022a400080011ff */
[----:B--2---:R-:W-:Y:S05]  /*7d40*/  @!P0 NANOSLEEP.SYNCS 0x989680 ;  /* 0x009896800000895d */ /* 0x004fea0003900000 */
[----:B------:R-:W2:Y:S02]  /*7d50*/  @!P0 SYNCS.PHASECHK.TRANS64 P0, [R0+URZ], R3 ;  /* 0x00000003000085a7 */ /* 0x000ea400080010ff */
[----:B--2---:R-:W-:Y:S05]  /*7d60*/  @!P0 BRA `(.L_x_154) ;  /* 0xfffffffc00f08947 */ /* 0x004fea000383ffff */
[----:B------:R-:W-:Y:S05]  /*7d70*/  BRA `(.L_x_155) ;  /* 0xffffffb000d87947 */ /* 0x000fea000383ffff */
.L_x_56:
[----:B------:R-:W-:-:S07]  /*7d80*/  MOV R0, UR5 ;  /* 0x0000000500007c02 */ /* 0x000fce0008000f00 */
.L_x_156:
[----:B-1----:R1:W2:Y:S02]  /*7d90*/  SYNCS.PHASECHK.TRANS64.TRYWAIT P0, [R0+URZ], R3 ;  /* 0x00000003000075a7 */ /* 0x0022a400080011ff */
[----:B--2---:R-:W-:Y:S05]  /*7da0*/  @!P0 NANOSLEEP.SYNCS 0x989680 ;  /* 0x009896800000895d */ /* 0x004fea0003900000 */
[----:B------:R-:W2:Y:S02]  /*7db0*/  @!P0 SYNCS.PHASECHK.TRANS64 P0, [R0+URZ], R3 ;  /* 0x00000003000085a7 */ /* 0x000ea400080010ff */
[----:B--2---:R-:W-:Y:S05]  /*7dc0*/  @!P0 BRA `(.L_x_156) ;  /* 0xfffffffc00f08947 */ /* 0x004fea000383ffff */
[----:B------:R-:W-:Y:S05]  /*7dd0*/  BRA `(.L_x_157) ;  /* 0xffffffb000e47947 */ /* 0x000fea000383ffff */
.L_x_57:
[----:B------:R-:W-:-:S07]  /*7de0*/  MOV R0, UR5 ;  /* 0x0000000500007c02 */ /* 0x000fce0008000f00 */
.L_x_158:
[----:B-1----:R1:W2:Y:S02]  /*7df0*/  SYNCS.PHASECHK.TRANS64.TRYWAIT P0, [R0+URZ], R3 ;  /* 0x00000003000075a7 */ /* 0x0022a400080011ff */
[----:B--2---:R-:W-:Y:S05]  /*7e00*/  @!P0 NANOSLEEP.SYNCS 0x989680 ;  /* 0x009896800000895d */ /* 0x004fea0003900000 */
[----:B------:R-:W2:Y:S02]  /*7e10*/  @!P0 SYNCS.PHASECHK.TRANS64 P0, [R0+URZ], R3 ;  /* 0x00000003000085a7 */ /* 0x000ea400080010ff */
[----:B--2---:R-:W-:Y:S05]  /*7e20*/  @!P0 BRA `(.L_x_158) ;  /* 0xfffffffc00f08947 */ /* 0x004fea000383ffff */
[----:B------:R-:W-:Y:S05]  /*7e30*/  BRA `(.L_x_159) ;  /* 0xffffffb000f07947 */ /* 0x000fea000383ffff */
.L_x_58:
[----:B------:R-:W-:-:S07]  /*7e40*/  MOV R0, UR5 ;  /* 0x0000000500007c02 */ /* 0x000fce0008000f00 */
.L_x_160:
[----:B-1----:R1:W2:Y:S02]  /*7e50*/  SYNCS.PHASECHK.TRANS64.TRYWAIT P0, [R0+URZ], R3 ;  /* 0x00000003000075a7 */ /* 0x0022a400080011ff */
[----:B--2---:R-:W-:Y:S05]  /*7e60*/  @!P0 NANOSLEEP.SYNCS 0x989680 ;  /* 0x009896800000895d */ /* 0x004fea0003900000 */
[----:B------:R-:W2:Y:S02]  /*7e70*/  @!P0 SYNCS.PHASECHK.TRANS64 P0, [R0+URZ], R3 ;  /* 0x00000003000085a7 */ /* 0x000ea400080010ff */
[----:B--2---:R-:W-:Y:S05]  /*7e80*/  @!P0 BRA `(.L_x_160) ;  /* 0xfffffffc00f08947 */ /* 0x004fea000383ffff */
[----:B------:R-:W-:Y:S05]  /*7e90*/  BRA `(.L_x_161) ;  /* 0xffffffb000fc7947 */ /* 0x000fea000383ffff */
.L_x_59:
[----:B------:R-:W-:-:S07]  /*7ea0*/  MOV R0, UR5 ;  /* 0x0000000500007c02 */ /* 0x000fce0008000f00 */
.L_x_162:
[----:B-1----:R1:W2:Y:S02]  /*7eb0*/  SYNCS.PHASECHK.TRANS64.TRYWAIT P0, [R0+URZ], R3 ;  /* 0x00000003000075a7 */ /* 0x0022a400080011ff */
[----:B--2---:R-:W-:Y:S05]  /*7ec0*/  @!P0 NANOSLEEP.SYNCS 0x989680 ;  /* 0x009896800000895d */ /* 0x004fea0003900000 */
[----:B------:R-:W2:Y:S02]  /*7ed0*/  @!P0 SYNCS.PHASECHK.TRANS64 P0, [R0+URZ], R3 ;  /* 0x00000003000085a7 */ /* 0x000ea400080010ff */
[----:B--2---:R-:W-:Y:S05]  /*7ee0*/  @!P0 BRA `(.L_x_162) ;  /* 0xfffffffc00f08947 */ /* 0x004fea000383ffff */
[----:B------:R-:W-:Y:S05]  /*7ef0*/  BRA `(.L_x_163) ;  /* 0xffffffb400087947 */ /* 0x000fea000383ffff */
.L_x_60:
[----:B------:R-:W-:-:S07]  /*7f00*/  MOV R0, UR5 ;  /* 0x0000000500007c02 */ /* 0x000fce0008000f00 */
.L_x_164:
[----:B-1----:R1:W2:Y:S02]  /*7f10*/  SYNCS.PHASECHK.TRANS64.TRYWAIT P0, [R0+URZ], R3 ;  /* 0x00000003000075a7 */ /* 0x0022a400080011ff */
[----:B--2---:R-:W-:Y:S05]  /*7f20*/  @!P0 NANOSLEEP.SYNCS 0x989680 ;  /* 0x009896800000895d */ /* 0x004fea0003900000 */
[----:B------:R-:W2:Y:S02]  /*7f30*/  @!P0 SYNCS.PHASECHK.TRANS64 P0, [R0+URZ], R3 ;  /* 0x00000003000085a7 */ /* 0x000ea400080010ff */
[----:B--2---:R-:W-:Y:S05]  /*7f40*/  @!P0 BRA `(.L_x_164) ;  /* 0xfffffffc00f08947 */ /* 0x004fea000383ffff */
[----:B------:R-:W-:Y:S05]  /*7f50*/  BRA `(.L_x_165) ;  /* 0xffffffb400147947 */ /* 0x000fea000383ffff */
.L_x_63:
[----:B-1----:R1:W2:Y:S02]  /*7f60*/  SYNCS.PHASECHK.TRANS64.TRYWAIT P0, [R2+URZ+0x1a0], R4 ;  /* 0x0001a004020075a7 */ /* 0x0022a400080011ff */
[----:B--2---:R-:W-:Y:S05]  /*7f70*/  @!P0 NANOSLEEP.SYNCS 0x989680 ;  /* 0x009896800000895d */ /* 0x004fea0003900000 */
[----:B------:R-:W2:Y:S02]  /*7f80*/  @!P0 SYNCS.PHASECHK.TRANS64 P0, [R2+URZ+0x1a0], R4 ;  /* 0x0001a004020085a7 */ /* 0x000ea400080010ff */
[----:B--2---:R-:W-:Y:S05]  /*7f90*/  @!P0 BRA `(.L_x_63) ;  /* 0xfffffffc00f08947 */ /* 0x004fea000383ffff */
[----:B------:R-:W-:Y:S05]  /*7fa0*/  BRA `(.L_x_166) ;  /* 0xffffffb400707947 */ /* 0x000fea000383ffff */
.L_x_64:
[----:B------:R-:W-:-:S07]  /*7fb0*/  MOV R2, UR4 ;  /* 0x0000000400027c02 */ /* 0x000fce0008000f00 */
.L_x_167:
[----:B-1----:R1:W2:Y:S02]  /*7fc0*/  SYNCS.PHASECHK.TRANS64.TRYWAIT P0, [R2+URZ+0x150], R5 ;  /* 0x00015005020075a7 */ /* 0x0022a400080011ff */
[----:B--2---:R-:W-:Y:S05]  /*7fd0*/  @!P0 NANOSLEEP.SYNCS 0x989680 ;  /* 0x009896800000895d */ /* 0x004fea0003900000 */
[----:B------:R-:W2:Y:S02]  /*7fe0*/  @!P0 SYNCS.PHASECHK.TRANS64 P0, [R2+URZ+0x150], R5 ;  /* 0x00015005020085a7 */ /* 0x000ea400080010ff */
[----:B--2---:R-:W-:Y:S05]  /*7ff0*/  @!P0 BRA `(.L_x_167) ;  /* 0xfffffffc00f08947 */ /* 0x004fea000383ffff */
[----:B------:R-:W-:Y:S05]  /*8000*/  BRA `(.L_x_168) ;  /* 0xffffffb400807947 */ /* 0x000fea000383ffff */
.L_x_65:
[----:B-1----:R1:W2:Y:S02]  /*8010*/  SYNCS.PHASECHK.TRANS64.TRYWAIT P1, [R2+URZ+0x140], R4 ;  /* 0x00014004020075a7 */ /* 0x0022a400080211ff */
[----:B--2---:R-:W-:Y:S05]  /*8020*/  @!P1 NANOSLEEP.SYNCS 0x989680 ;  /* 0x009896800000995d */ /* 0x004fea0003900000 */
[----:B------:R-:W2:Y:S02]  /*8030*/  @!P1 SYNCS.PHASECHK.TRANS64 P1, [R2+URZ+0x140], R4 ;  /* 0x00014004020095a7 */ /* 0x000ea400080210ff */
[----:B--2---:R-:W-:Y:S05]  /*8040*/  @!P1 BRA `(.L_x_65) ;  /* 0xfffffffc00f09947 */ /* 0x004fea000383ffff */
[----:B------:R-:W-:Y:S05]  /*8050*/  BRA `(.L_x_169) ;  /* 0xffffffb400b07947 */ /* 0x000fea000383ffff */
.L_x_68:
[----:B------:R-:W-:-:S07]  /*8060*/  MOV R0, UR4 ;  /* 0x0000000400007c02 */ /* 0x000fce0008000f00 */
.L_x_170:
[----:B-1----:R1:W2:Y:S02]  /*8070*/  SYNCS.PHASECHK.TRANS64.TRYWAIT P0, [R0+URZ+0x150], R2 ;  /* 0x00015002000075a7 */ /* 0x0022a400080011ff */
[----:B--2---:R-:W-:Y:S05]  /*8080*/  @!P0 NANOSLEEP.SYNCS 0x989680 ;  /* 0x009896800000895d */ /* 0x004fea0003900000 */
[----:B------:R-:W2:Y:S02]  /*8090*/  @!P0 SYNCS.PHASECHK.TRANS64 P0, [R0+URZ+0x150], R2 ;  /* 0x00015002000085a7 */ /* 0x000ea400080010ff */
[----:B--2---:R-:W-:Y:S05]  /*80a0*/  @!P0 BRA `(.L_x_170) ;  /* 0xfffffffc00f08947 */ /* 0x004fea000383ffff */
[----:B------:R-:W-:Y:S05]  /*80b0*/  BRA `(.L_x_67) ;  /* 0xffffffb800047947 */ /* 0x000fea000383ffff */
.L_x_77:
[----:B-1----:R-:W-:-:S04]  /*80c0*/  MOV R5, UR5 ;  /* 0x0000000500057c02 */ /* 0x002fc80008000f00 */
[----:B------:R1:W2:Y:S03]  /*80d0*/  SYNCS.PHASECHK.TRANS64.TRYWAIT P0, [R5+URZ+0x8], R6 ;  /* 0x00000806050075a7 */ /* 0x0002a600080011ff */
[----:B--2---:R-:W-:Y:S05]  /*80e0*/  @!P0 NANOSLEEP.SYNCS 0x989680 ;  /* 0x009896800000895d */ /* 0x004fea0003900000 */
[----:B------:R-:W2:Y:S02]  /*80f0*/  @!P0 SYNCS.PHASECHK.TRANS64 P0, [R5+URZ+0x8], R6 ;  /* 0x00000806050085a7 */ /* 0x000ea400080010ff */
[----:B--2---:R-:W-:Y:S05]  /*8100*/  @!P0 BRA `(.L_x_77) ;  /* 0xfffffffc00ec8947 */ /* 0x004fea000383ffff */
[----:B------:R-:W-:Y:S05]  /*8110*/  BRA `(.L_x_76) ;  /* 0xffffffb800b87947 */ /* 0x000fea000383ffff */
.L_x_79:
[----:B------:R-:W-:Y:S01]  /*8120*/  BSSY B0, `(.L_x_171) ;  /* 0x0000006000007945 */ /* 0x000fe20003800000 */
[----:B------:R-:W-:-:S07]  /*8130*/  MOV R15, 0xffffffff ;  /* 0xffffffff000f7802 */ /* 0x000fce0000000f00 */
[----:B-1---5:R-:W-:Y:S05]  /*8140*/  WARPSYNC.COLLECTIVE R15, `(.L_x_172) ;  /* 0x000000000f0c7348 */ /* 0x022fea0003c00000 */
[----:B------:R-:W-:Y:S02]  /*8150*/  ELECT P6, UR79, PT ;  /* 0x00000000004f782f */ /* 0x000fe400038c0000 */
[----:B------:R-:W-:Y:S01]  /*8160*/  MOV R14, UR79 ;  /* 0x0000004f000e7c02 */ /* 0x000fe20008000f00 */
[----:B-1---5:R-:W-:Y:S10]  /*8170*/  ENDCOLLECTIVE ;  /* 0x000000000000791b */ /* 0x022ff40003800000 */
.L_x_172:
[----:B------:R-:W-:Y:S05]  /*8180*/  BSYNC B0 ;  /* 0x0000000000007941 */ /* 0x000fea0003800000 */
.L_x_171:
[----:B------:R-:W-:Y:S01]  /*8190*/  PLOP3.LUT P0, PT, P6, PT, PT, 0x80, 0x8 ;  /* 0x000000000008781c */ /* 0x000fe2000370f070 */
[----:B------:R-:W-:-:S12]  /*81a0*/  BRA `(.L_x_173) ;  /* 0xffffffb800e47947 */ /* 0x000fd8000383ffff */
.L_x_81:
[----:B-1----:R-:W-:-:S04]  /*81b0*/  MOV R0, UR5 ;  /* 0x0000000500007c02 */ /* 0x002fc80008000f00 */
[----:B------:R1:W2:Y:S03]  /*81c0*/  SYNCS.PHASECHK.TRANS64.TRYWAIT P0, [R0+URZ+0x8], R4 ;  /* 0x00000804000075a7 */ /* 0x0002a600080011ff */
[----:B--2---:R-:W-:Y:S05]  /*81d0*/  @!P0 NANOSLEEP.SYNCS 0x989680 ;  /* 0x009896800000895d */ /* 0x004fea0003900000 */
[----:B------:R-:W2:Y:S02]  /*81e0*/  @!P0 SYNCS.PHASECHK.TRANS64 P0, [R0+URZ+0x8], R4 ;  /* 0x00000804000085a7 */ /* 0x000ea400080010ff */
[----:B--2---:R-:W-:Y:S05]  /*81f0*/  @!P0 BRA `(.L_x_81) ;  /* 0xfffffffc00ec8947 */ /* 0x004fea000383ffff */
[----:B------:R-:W-:Y:S05]  /*8200*/  BRA `(.L_x_80) ;  /* 0xffffffb800e87947 */ /* 0x000fea000383ffff */
.L_x_82:
[----:B-1----:R1:W2:Y:S02]  /*8210*/  SYNCS.PHASECHK.TRANS64.TRYWAIT P0, [R0+URZ+0x140], R4 ;  /* 0x00014004000075a7 */ /* 0x0022a400080011ff */
[----:B--2---:R-:W-:Y:S05]  /*8220*/  @!P0 NANOSLEEP.SYNCS 0x989680 ;  /* 0x009896800000895d */ /* 0x004fea0003900000 */
[----:B------:R-:W2:Y:S02]  /*8230*/  @!P0 SYNCS.PHASECHK.TRANS64 P0, [R0+URZ+0x140], R4 ;  /* 0x00014004000085a7 */ /* 0x000ea400080010ff */
[----:B--2---:R-:W-:Y:S05]  /*8240*/  @!P0 BRA `(.L_x_82) ;  /* 0xfffffffc00f08947 */ /* 0x004fea000383ffff */
[----:B------:R-:W-:Y:S05]  /*8250*/  BRA `(.L_x_174) ;  /* 0xffffffbc00d47947 */ /* 0x000fea000383ffff */
.L_x_84:
[----:B------:R-:W-:-:S07]  /*8260*/  MOV R0, UR31 ;  /* 0x0000001f00007c02 */ /* 0x000fce0008000f00 */
.L_x_175:
[----:B-1----:R1:W2:Y:S02]  /*8270*/  SYNCS.PHASECHK.TRANS64.TRYWAIT P0, [R0+URZ+0x180], R4 ;  /* 0x00018004000075a7 */ /* 0x0022a400080011ff */
[----:B--2---:R-:W-:Y:S05]  /*8280*/  @!P0 NANOSLEEP.SYNCS 0x989680 ;  /* 0x009896800000895d */ /* 0x004fea0003900000 */
[----:B------:R-:W2:Y:S02]  /*8290*/  @!P0 SYNCS.PHASECHK.TRANS64 P0, [R0+URZ+0x180], R4 ;  /* 0x00018004000085a7 */ /* 0x000ea400080010ff */
[----:B--2---:R-:W-:Y:S05]  /*82a0*/  @!P0 BRA `(.L_x_175) ;  /* 0xfffffffc00f08947 */ /* 0x004fea000383ffff */
[----:B------:R-:W-:Y:S05]  /*82b0*/  BRA `(.L_x_176) ;  /* 0xffffffc000207947 */ /* 0x000fea000383ffff */
.L_x_87:
[----:B------:R-:W-:Y:S07]  /*82c0*/  MOV R0, UR5 ;  /* 0x0000000500007c02 */ /* 0x000fee0008000f00 */
.L_x_177:
[----:B-1----:R1:W2:Y:S02]  /*82d0*/  SYNCS.PHASECHK.TRANS64.TRYWAIT P0, [R0+URZ], R4 ;  /* 0x00000004000075a7 */ /* 0x0022a400080011ff */
[----:B--2---:R-:W-:Y:S05]  /*82e0*/  @!P0 NANOSLEEP.SYNCS 0x989680 ;  /* 0x009896800000895d */ /* 0x004fea0003900000 */
[----:B------:R-:W2:Y:S02]  /*82f0*/  @!P0 SYNCS.PHASECHK.TRANS64 P0, [R0+URZ], R4 ;  /* 0x00000004000085a7 */ /* 0x000ea400080010ff */
[----:B--2---:R-:W-:Y:S05]  /*8300*/  @!P0 BRA `(.L_x_177) ;  /* 0xfffffffc00f08947 */ /* 0x004fea000383ffff */
[----:B------:R-:W-:Y:S05]  /*8310*/  BRA `(.L_x_86) ;  /* 0xffffffc000347947 */ /* 0x000fea000383ffff */
.L_x_91:
[----:B-1----:R-:W-:-:S07]  /*8320*/  MOV R0, UR4 ;  /* 0x0000000400007c02 */ /* 0x002fce0008000f00 */
.L_x_178:
[----:B-1----:R1:W2:Y:S02]  /*8330*/  SYNCS.PHASECHK.TRANS64.TRYWAIT P0, [R0+URZ], R2 ;  /* 0x00000002000075a7 */ /* 0x0022a400080011ff */
[----:B--2---:R-:W-:Y:S05]  /*8340*/  @!P0 NANOSLEEP.SYNCS 0x989680 ;  /* 0x009896800000895d */ /* 0x004fea0003900000 */
[----:B------:R-:W2:Y:S02]  /*8350*/  @!P0 SYNCS.PHASECHK.TRANS64 P0, [R0+URZ], R2 ;  /* 0x00000002000085a7 */ /* 0x000ea400080010ff */
[----:B--2---:R-:W-:Y:S05]  /*8360*/  @!P0 BRA `(.L_x_178) ;  /* 0xfffffffc00f08947 */ /* 0x004fea000383ffff */
[----:B------:R-:W-:Y:S05]  /*8370*/  BRA `(.L_x_179) ;  /* 0xffffffc400287947 */ /* 0x000fea000383ffff */
.L_x_92:
[----:B------:R-:W-:-:S07]  /*8380*/  MOV R0, UR5 ;  /* 0x0000000500007c02 */ /* 0x000fce0008000f00 */
.L_x_180:
[----:B-1----:R1:W2:Y:S02]  /*8390*/  SYNCS.PHASECHK.TRANS64.TRYWAIT P0, [R0+URZ], R3 ;  /* 0x00000003000075a7 */ /* 0x0022a400080011ff */
[----:B--2---:R-:W-:Y:S05]  /*83a0*/  @!P0 NANOSLEEP.SYNCS 0x989680 ;  /* 0x009896800000895d */ /* 0x004fea0003900000 */
[----:B------:R-:W2:Y:S02]  /*83b0*/  @!P0 SYNCS.PHASECHK.TRANS64 P0, [R0+URZ], R3 ;  /* 0x00000003000085a7 */ /* 0x000ea400080010ff */
[----:B--2---:R-:W-:Y:S05]  /*83c0*/  @!P0 BRA `(.L_x_180) ;  /* 0xfffffffc00f08947 */ /* 0x004fea000383ffff */
[----:B------:R-:W-:Y:S05]  /*83d0*/  BRA `(.L_x_181) ;  /* 0xffffffc400347947 */ /* 0x000fea000383ffff */
.L_x_93:
[----:B------:R-:W-:-:S07]  /*83e0*/  MOV R0, UR5 ;  /* 0x0000000500007c02 */ /* 0x000fce0008000f00 */
.L_x_182:
[----:B-1----:R1:W2:Y:S02]  /*83f0*/  SYNCS.PHASECHK.TRANS64.TRYWAIT P0, [R0+URZ], R3 ;  /* 0x00000003000075a7 */ /* 0x0022a400080011ff */
[----:B--2---:R-:W-:Y:S05]  /*8400*/  @!P0 NANOSLEEP.SYNCS 0x989680 ;  /* 0x009896800000895d */ /* 0x004fea0003900000 */
[----:B------:R-:W2:Y:S02]  /*8410*/  @!P0 SYNCS.PHASECHK.TRANS64 P0, [R0+URZ], R3 ;  /* 0x00000003000085a7 */ /* 0x000ea400080010ff */
[----:B--2---:R-:W-:Y:S05]  /*8420*/  @!P0 BRA `(.L_x_182) ;  /* 0xfffffffc00f08947 */ /* 0x004fea000383ffff */
[----:B------:R-:W-:Y:S05]  /*8430*/  BRA `(.L_x_183) ;  /* 0xffffffc400407947 */ /* 0x000fea000383ffff */
.L_x_96:
[----:B------:R-:W-:-:S07]  /*8440*/  MOV R0, UR26 ;  /* 0x0000001a00007c02 */ /* 0x000fce0008000f00 */
.L_x_184:
[----:B-1----:R1:W2:Y:S02]  /*8450*/  SYNCS.PHASECHK.TRANS64.TRYWAIT P1, [R0+URZ+0x1c0], R2 ;  /* 0x0001c002000075a7 */ /* 0x0022a400080211ff */
[----:B--2---:R-:W-:Y:S05]  /*8460*/  @!P1 NANOSLEEP.SYNCS 0x989680 ;  /* 0x009896800000995d */ /* 0x004fea0003900000 */
[----:B------:R-:W2:Y:S02]  /*8470*/  @!P1 SYNCS.PHASECHK.TRANS64 P1, [R0+URZ+0x1c0], R2 ;  /* 0x0001c002000095a7 */ /* 0x000ea400080210ff */
[----:B--2---:R-:W-:Y:S05]  /*8480*/  @!P1 BRA `(.L_x_184) ;  /* 0xfffffffc00f09947 */ /* 0x004fea000383ffff */
[----:B------:R-:W-:Y:S05]  /*8490*/  BRA `(.L_x_185) ;  /* 0xffffffc4008c7947 */ /* 0x000fea000383ffff */
.L_x_101:
[----:B--2---:R2:W3:Y:S02]  /*84a0*/  SYNCS.PHASECHK.TRANS64.TRYWAIT P0, [R7+URZ+0x140], R0 ;  /* 0x00014000070075a7 */ /* 0x0044e400080011ff */
[----:B---3--:R-:W-:Y:S05]  /*84b0*/  @!P0 NANOSLEEP.SYNCS 0x989680 ;  /* 0x009896800000895d */ /* 0x008fea0003900000 */
[----:B------:R-:W3:Y:S02]  /*84c0*/  @!P0 SYNCS.PHASECHK.TRANS64 P0, [R7+URZ+0x140], R0 ;  /* 0x00014000070085a7 */ /* 0x000ee400080010ff */
[----:B---3--:R-:W-:Y:S05]  /*84d0*/  @!P0 BRA `(.L_x_101) ;  /* 0xfffffffc00f08947 */ /* 0x008fea000383ffff */
[----:B------:R-:W-:Y:S05]  /*84e0*/  BRA `(.L_x_186) ;  /* 0xffffffc800a87947 */ /* 0x000fea000383ffff */
.L_x_104:
[----:B-1----:R-:W-:Y:S07]  /*84f0*/  MOV R0, UR17 ;  /* 0x0000001100007c02 */ /* 0x002fee0008000f00 */
.L_x_187:
[----:B-1----:R1:W2:Y:S02]  /*8500*/  SYNCS.PHASECHK.TRANS64.TRYWAIT P2, [R0+URZ+0x138], R7 ;  /* 0x00013807000075a7 */ /* 0x0022a400080411ff */
[----:B--2---:R-:W-:Y:S05]  /*8510*/  @!P2 NANOSLEEP.SYNCS 0x989680 ;  /* 0x009896800000a95d */ /* 0x004fea0003900000 */
[----:B------:R-:W2:Y:S02]  /*8520*/  @!P2 SYNCS.PHASECHK.TRANS64 P2, [R0+URZ+0x138], R7 ;  /* 0x000138070000a5a7 */ /* 0x000ea400080410ff */
[----:B--2---:R-:W-:Y:S05]  /*8530*/  @!P2 BRA `(.L_x_187) ;  /* 0xfffffffc00f0a947 */ /* 0x004fea000383ffff */
[----:B------:R-:W-:Y:S05]  /*8540*/  BRA `(.L_x_103) ;  /* 0xffffffd000087947 */ /* 0x000fea000383ffff */
.L_x_107:
[----:B-1----:R-:W-:Y:S07]  /*8550*/  MOV R0, UR17 ;  /* 0x0000001100007c02 */ /* 0x002fee0008000f00 */
.L_x_188:
[----:B-1----:R1:W2:Y:S02]  /*8560*/  SYNCS.PHASECHK.TRANS64.TRYWAIT P0, [R0+URZ+0x128], R6 ;  /* 0x00012806000075a7 */ /* 0x0022a400080011ff */
[----:B--2---:R-:W-:Y:S05]  /*8570*/  @!P0 NANOSLEEP.SYNCS 0x989680 ;  /* 0x009896800000895d */ /* 0x004fea0003900000 */
[----:B------:R-:W2:Y:S02]  /*8580*/  @!P0 SYNCS.PHASECHK.TRANS64 P0, [R0+URZ+0x128], R6 ;  /* 0x00012806000085a7 */ /* 0x000ea400080010ff */
[----:B--2---:R-:W-:Y:S05]  /*8590*/  @!P0 BRA `(.L_x_188) ;  /* 0xfffffffc00f08947 */ /* 0x004fea000383ffff */
[----:B------:R-:W-:Y:S05]  /*85a0*/  BRA `(.L_x_189) ;  /* 0xffffffd000587947 */ /* 0x000fea000383ffff */
.L_x_110:
[----:B--2---:R2:W3:Y:S02]  /*85b0*/  SYNCS.PHASECHK.TRANS64.TRYWAIT P0, [R3+URZ+0x140], R0 ;  /* 0x00014000030075a7 */ /* 0x0044e400080011ff */
[----:B---3--:R-:W-:Y:S05]  /*85c0*/  @!P0 NANOSLEEP.SYNCS 0x989680 ;  /* 0x009896800000895d */ /* 0x008fea0003900000 */
[----:B------:R-:W3:Y:S02]  /*85d0*/  @!P0 SYNCS.PHASECHK.TRANS64 P0, [R3+URZ+0x140], R0 ;  /* 0x00014000030085a7 */ /* 0x000ee400080010ff */
[----:B---3--:R-:W-:Y:S05]  /*85e0*/  @!P0 BRA `(.L_x_110) ;  /* 0xfffffffc00f08947 */ /* 0x008fea000383ffff */
[----:B------:R-:W-:Y:S05]  /*85f0*/  BRA `(.L_x_190) ;  /* 0xffffffd400a47947 */ /* 0x000fea000383ffff */
.L_x_121:
[----:B-1----:R-:W-:Y:S04]  /*8600*/  MOV R0, UR44 ;  /* 0x0000002c00007c02 */ /* 0x002fe80008000f00 */
[----:B------:R1:W2:Y:S03]  /*8610*/  SYNCS.PHASECHK.TRANS64.TRYWAIT P1, [R0+URZ+0x120], R3 ;  /* 0x00012003000075a7 */ /* 0x0002a600080211ff */
[----:B--2---:R-:W-:Y:S05]  /*8620*/  @!P1 NANOSLEEP.SYNCS 0x989680 ;  /* 0x009896800000995d */ /* 0x004fea0003900000 */
[----:B------:R-:W2:Y:S02]  /*8630*/  @!P1 SYNCS.PHASECHK.TRANS64 P1, [R0+URZ+0x120], R3 ;  /* 0x00012003000095a7 */ /* 0x000ea400080210ff */
[----:B--2---:R-:W-:Y:S05]  /*8640*/  @!P1 BRA `(.L_x_121) ;  /* 0xfffffffc00ec9947 */ /* 0x004fea000383ffff */
[----:B------:R-:W-:Y:S05]  /*8650*/  BRA `(.L_x_120) ;  /* 0xffffffe000e07947 */ /* 0x000fea000383ffff */
.L_x_123:
[----:B------:R1:W1:Y:S02]  /*8660*/  SYNCS.PHASECHK.TRANS64.TRYWAIT P1, [R83+URZ+0x160], R4 ;  /* 0x00016004530075a7 */ /* 0x00026400080211ff */
[----:B-1----:R-:W-:Y:S05]  /*8670*/  @!P1 NANOSLEEP.SYNCS 0x989680 ;  /* 0x009896800000995d */ /* 0x002fea0003900000 */
[----:B------:R-:W1:Y:S02]  /*8680*/  @!P1 SYNCS.PHASECHK.TRANS64 P1, [R83+URZ+0x160], R4 ;  /* 0x00016004530095a7 */ /* 0x000e6400080210ff */
[----:B-1----:R-:W-:Y:S05]  /*8690*/  @!P1 BRA `(.L_x_123) ;  /* 0xfffffffc00f09947 */ /* 0x002fea000383ffff */
[----:B------:R-:W-:Y:S05]  /*86a0*/  BRA `(.L_x_122) ;  /* 0xffffffe4001c7947 */ /* 0x000fea000383ffff */
        .weak           $__internal_0_$__cuda_sm10x_tcgen05_guardrail_trap_col_being_dealloced_not_returned_by_alloc
        .type           $__internal_0_$__cuda_sm10x_tcgen05_guardrail_trap_col_being_dealloced_not_returned_by_alloc,@function
        .size           $__internal_0_$__cuda_sm10x_tcgen05_guardrail_trap_col_being_dealloced_not_returned_by_alloc,($__internal_1_$__cuda_sm10x_tcgen05_guardrail_trap_phase_invalid_during_alloc - $__internal_0_$__cuda_sm10x_tcgen05_guardrail_trap_col_being_dealloced_not_returned_by_alloc)
$__internal_0_$__cuda_sm10x_tcgen05_guardrail_trap_col_being_dealloced_not_returned_by_alloc:
[----:B------:R-:W-:Y:S05]  /*86b0*/  BPT.TRAP 0x1 ;  /* 0x000000040000795c */ /* 0x000fea0000300000 */
[----:B------:R-:W-:-:S04]  /*86c0*/  HFMA2 R3, -RZ, RZ, 0, 0 ;  /* 0x00000000ff037431 */ /* 0x000fc800000001ff */
[----:B------:R-:W-:Y:S05]  /*86d0*/  RET.REL.NODEC R2 `(_ZN7cutlass13device_kernelINS_4gemm6kernel13GemmUniversalIN4cute5tupleIJiiiiEEENS1_10collective13CollectiveMmaINS1_35MainloopSm100TmaUmmaWarpSpecializedILi18ELi2ELi4ENS5_IJNS4_1CILi2EEESB_NSA_ILi1EEEEEEEENS5_IJNSA_ILi128EEENSA_ILi64EEESF_EEEaNS5_IJlSC_lEEEaSI_NS4_8TiledMMAINS4_8MMA_AtomIJNS4_21SM100_MMA_S8_2x1SM_SSIaaiLi128ELi64ELNS4_4UMMA5MajorE0ELSN_0ELNSM_8SaturateE0EEEEEENS4_6LayoutINS5_IJSC_SC_SC_EEENS5_IJNSA_ILi0EEEST_ST_EEEEENS5_IJNS4_10UnderscoreESW_SW_EEEEENS4_28SM100_TMA_2SM_LOAD_MULTICASTENS4_14ComposedLayoutINS4_7SwizzleILi3ELi4ELi3EEENS4_18smem_ptr_flag_bitsILi8EEENSR_INS5_IJNSA_ILi8EEESF_EEENS5_IJSF_SC_EEEEEEEvNS4_8identityENS4_18SM100_TMA_2SM_LOADES19_vS1A_EENS_8epilogue10collective18CollectiveEpilogueINS1D_23Sm100TmaWarpSpecializedILi1ELi1ELi32ELb0ELb0EEEJNS5_IJSG_SG_SF_EEENS5_IJNSR_ISG_SC_EES1J_EEEaSI_aSI_NS1D_6fusion15FusionCallbacksIS1H_NS1L_17LinearCombinationIaiaiLNS_15FloatRoundStyleE2EEES1I_S1K_JEEENS4_5SM1004TMEM4LOAD26SM100_TMEM_LOAD_32dp32b32xENS4_13SM90_TMA_LOADENS10_INS11_ILi2ELi4ELi3EEES14_NSR_INS5_IJS15_SG_EEENS5_IJSG_SC_EEEEEEENS4_39AutoVectorizingCopyWithAssumedAlignmentILi128EEENS4_14SM90_TMA_STOREES20_S22_S22_EEEvvEEEEvNT_6ParamsE) ;  /* 0xffffff7802487950 */ /* 0x000fea0003c3ffff */
        .weak           $__internal_1_$__cuda_sm10x_tcgen05_guardrail_trap_phase_invalid_during_alloc
        .type           $__internal_1_$__cuda_sm10x_tcgen05_guardrail_trap_phase_invalid_during_alloc,@function
        .size           $__internal_1_$__cuda_sm10x_tcgen05_guardrail_trap_phase_invalid_during_alloc,($__internal_2_$__cuda_sm10x_tcgen05_guardrail_trap_unallocated_columns_being_dealloced - $__internal_1_$__cuda_sm10x_tcgen05_guardrail_trap_phase_invalid_during_alloc)
$__internal_1_$__cuda_sm10x_tcgen05_guardrail_trap_phase_invalid_during_alloc:
[----:B------:R-:W-:Y:S05]  /*86e0*/  BPT.TRAP 0x1 ;  /* 0x000000040000795c */ /* 0x000fea0000300000 */
[----:B------:R-:W-:-:S04]  /*86f0*/  MOV R5, 0x0 ;  /* 0x0000000000057802 */ /* 0x000fc80000000f00 */
[----:B------:R-:W-:Y:S05]  /*8700*/  RET.REL.NODEC R4 `(_ZN7cutlass13device_kernelINS_4gemm6kernel13GemmUniversalIN4cute5tupleIJiiiiEEENS1_10collective13CollectiveMmaINS1_35MainloopSm100TmaUmmaWarpSpecializedILi18ELi2ELi4ENS5_IJNS4_1CILi2EEESB_NSA_ILi1EEEEEEEENS5_IJNSA_ILi128EEENSA_ILi64EEESF_EEEaNS5_IJlSC_lEEEaSI_NS4_8TiledMMAINS4_8MMA_AtomIJNS4_21SM100_MMA_S8_2x1SM_SSIaaiLi128ELi64ELNS4_4UMMA5MajorE0ELSN_0ELNSM_8SaturateE0EEEEEENS4_6LayoutINS5_IJSC_SC_SC_EEENS5_IJNSA_ILi0EEEST_ST_EEEEENS5_IJNS4_10UnderscoreESW_SW_EEEEENS4_28SM100_TMA_2SM_LOAD_MULTICASTENS4_14ComposedLayoutINS4_7SwizzleILi3ELi4ELi3EEENS4_18smem_ptr_flag_bitsILi8EEENSR_INS5_IJNSA_ILi8EEESF_EEENS5_IJSF_SC_EEEEEEEvNS4_8identityENS4_18SM100_TMA_2SM_LOADES19_vS1A_EENS_8epilogue10collective18CollectiveEpilogueINS1D_23Sm100TmaWarpSpecializedILi1ELi1ELi32ELb0ELb0EEEJNS5_IJSG_SG_SF_EEENS5_IJNSR_ISG_SC_EES1J_EEEaSI_aSI_NS1D_6fusion15FusionCallbacksIS1H_NS1L_17LinearCombinationIaiaiLNS_15FloatRoundStyleE2EEES1I_S1K_JEEENS4_5SM1004TMEM4LOAD26SM100_TMEM_LOAD_32dp32b32xENS4_13SM90_TMA_LOADENS10_INS11_ILi2ELi4ELi3EEES14_NSR_INS5_IJS15_SG_EEENS5_IJSG_SC_EEEEEEENS4_39AutoVectorizingCopyWithAssumedAlignmentILi128EEENS4_14SM90_TMA_STOREES20_S22_S22_EEEvvEEEEvNT_6ParamsE) ;  /* 0xffffff78043c7950 */ /* 0x000fea0003c3ffff */
        .weak           $__internal_2_$__cuda_sm10x_tcgen05_guardrail_trap_unallocated_columns_being_dealloced
        .type           $__internal_2_$__cuda_sm10x_tcgen05_guardrail_trap_unallocated_columns_being_dealloced,@function
        .size           $__internal_2_$__cuda_sm10x_tcgen05_guardrail_trap_unallocated_columns_being_dealloced,(.L_x_192 - $__internal_2_$__cuda_sm10x_tcgen05_guardrail_trap_unallocated_columns_being_dealloced)
$__internal_2_$__cuda_sm10x_tcgen05_guardrail_trap_unallocated_columns_being_dealloced:
[----:B------:R-:W-:Y:S05]  /*8710*/  BPT.TRAP 0x1 ;  /* 0x000000040000795c */ /* 0x000fea0000300000 */
[----:B------:R-:W-:-:S04]  /*8720*/  HFMA2 R3, -RZ, RZ, 0, 0 ;  /* 0x00000000ff037431 */ /* 0x000fc800000001ff */
[----:B------:R-:W-:Y:S05]  /*8730*/  RET.REL.NODEC R2 `(_ZN7cutlass13device_kernelINS_4gemm6kernel13GemmUniversalIN4cute5tupleIJiiiiEEENS1_10collective13CollectiveMmaINS1_35MainloopSm100TmaUmmaWarpSpecializedILi18ELi2ELi4ENS5_IJNS4_1CILi2EEESB_NSA_ILi1EEEEEEEENS5_IJNSA_ILi128EEENSA_ILi64EEESF_EEEaNS5_IJlSC_lEEEaSI_NS4_8TiledMMAINS4_8MMA_AtomIJNS4_21SM100_MMA_S8_2x1SM_SSIaaiLi128ELi64ELNS4_4UMMA5MajorE0ELSN_0ELNSM_8SaturateE0EEEEEENS4_6LayoutINS5_IJSC_SC_SC_EEENS5_IJNSA_ILi0EEEST_ST_EEEEENS5_IJNS4_10UnderscoreESW_SW_EEEEENS4_28SM100_TMA_2SM_LOAD_MULTICASTENS4_14ComposedLayoutINS4_7SwizzleILi3ELi4ELi3EEENS4_18smem_ptr_flag_bitsILi8EEENSR_INS5_IJNSA_ILi8EEESF_EEENS5_IJSF_SC_EEEEEEEvNS4_8identityENS4_18SM100_TMA_2SM_LOADES19_vS1A_EENS_8epilogue10collective18CollectiveEpilogueINS1D_23Sm100TmaWarpSpecializedILi1ELi1ELi32ELb0ELb0EEEJNS5_IJSG_SG_SF_EEENS5_IJNSR_ISG_SC_EES1J_EEEaSI_aSI_NS1D_6fusion15FusionCallbacksIS1H_NS1L_17LinearCombinationIaiaiLNS_15FloatRoundStyleE2EEES1I_S1K_JEEENS4_5SM1004TMEM4LOAD26SM100_TMEM_LOAD_32dp32b32xENS4_13SM90_TMA_LOADENS10_INS11_ILi2ELi4ELi3EEES14_NSR_INS5_IJS15_SG_EEENS5_IJSG_SC_EEEEEEENS4_39AutoVectorizingCopyWithAssumedAlignmentILi128EEENS4_14SM90_TMA_STOREES20_S22_S22_EEEvvEEEEvNT_6ParamsE) ;  /* 0xffffff7802307950 */ /* 0x000fea0003c3ffff */
.L_x_191:
[----:B------:R-:W-:-:S00]  /*8740*/  BRA `(.L_x_191) ;  /* 0xfffffffc00fc7947 */ /* 0x000fc0000383ffff */
[----:B------:R-:W-:-:S00]  /*8750*/  NOP ;  /* 0x0000000000007918 */ /* 0x000fc00000000000 */
        /* <DEDUP_REMOVED lines=10> */
.L_x_192:


//--------------------- .nv.global.init           --------------------------
	.section	.nv.global.init,"aw",@progbits
.nv.global.init:
	.type		$str$27,@object
	.size		$str$27,($str$28 - $str$27)
$str$27:
        /*0000*/ 	.byte	0x28, 0x61, 0x64, 0x64, 0x72, 0x65, 0x73, 0x73, 0x20, 0x26, 0x20, 0x6d, 0x61, 0x73, 0x6b, 0x29
        /*0010*/ 	.byte	0x20, 0x3d, 0x3d, 0x20, 0x30, 0x00
	.type		$str$28,@object
	.size		$str$28,($str$26 - $str$28)
$str$28:
        /*0016*/ 	.byte	0x2f, 0x74, 0x6d, 0x70, 0x2f, 0x63, 0x75, 0x74, 0x6c, 0x61, 0x73, 0x73, 0x5f, 0x73, 0x77, 0x65
        /*0026*/ 	.byte	0x65, 0x70, 0x5f, 0x73, 0x72, 0x63, 0x2f, 0x69, 0x6e, 0x63, 0x6c, 0x75, 0x64, 0x65, 0x2f, 0x63
        /*0036*/ 	.byte	0x75, 0x74, 0x65, 0x2f, 0x70, 0x6f, 0x69, 0x6e, 0x74, 0x65, 0x72, 0x5f, 0x66, 0x6c, 0x61, 0x67
        /*0046*/ 	.byte	0x67, 0x65, 0x64, 0x2e, 0x68, 0x70, 0x70, 0x00
	.type		$str$26,@object
	.size		$str$26,($str$25 - $str$26)
$str$26:
        /*004e*/ 	.byte	0x2f, 0x74, 0x6d, 0x70, 0x2f, 0x63, 0x75, 0x74, 0x6c, 0x61, 0x73, 0x73, 0x5f, 0x73, 0x77, 0x65
        /*005e*/ 	.byte	0x65, 0x70, 0x5f, 0x73, 0x72, 0x63, 0x2f, 0x69, 0x6e, 0x63, 0x6c, 0x75, 0x64, 0x65, 0x2f, 0x63
        /*006e*/ 	.byte	0x75, 0x74, 0x65, 0x2f, 0x61, 0x74, 0x6f, 0x6d, 0x2f, 0x63, 0x6f, 0x70, 0x79, 0x5f, 0x74, 0x72
        /*007e*/ 	.byte	0x61, 0x69, 0x74, 0x73, 0x5f, 0x73, 0x6d, 0x31, 0x30, 0x30, 0x2e, 0x68, 0x70, 0x70, 0x00
	.type		$str$25,@object
	.size		$str$25,(__unnamed_1 - $str$25)
$str$25:
        /*008d*/ 	.byte	0x28, 0x28, 0x75, 0x69, 0x6e, 0x74, 0x33, 0x32, 0x5f, 0x74, 0x28, 0x74, 0x68, 0x72, 0x65, 0x61
        /*009d*/ 	.byte	0x64, 0x49, 0x64, 0x78, 0x2e, 0x78, 0x29, 0x20, 0x2f, 0x20, 0x33, 0x32, 0x29, 0x20, 0x25, 0x20
        /*00ad*/ 	.byte	0x34, 0x29, 0x20, 0x3d, 0x3d, 0x20, 0x28, 0x28, 0x28, 0x74, 0x6d, 0x65, 0x6d, 0x5f, 0x61, 0x64
        /*00bd*/ 	.byte	0x64, 0x72, 0x20, 0x3e, 0x3e, 0x20, 0x31, 0x36, 0x29, 0x20, 0x2f, 0x20, 0x33, 0x32, 0x29, 0x20
        /*00cd*/ 	.byte	0x25, 0x20, 0x34, 0x29, 0x00
	.type		__unnamed_1,@object
	.size		__unnamed_1,(__unnamed_2 - __unnamed_1)
__unnamed_1:
        /*00d2*/ 	.byte	0x61, 0x75, 0x74, 0x6f, 0x20, 0x63, 0x75, 0x74, 0x65, 0x3a, 0x3a, 0x61, 0x73, 0x5f, 0x70, 0x6f
        /* <DEDUP_REMOVED lines=24> */
        /*0262*/ 	.byte	0x00
	.type		__unnamed_2,@object
	.size		__unnamed_2,(.L_2 - __unnamed_2)
__unnamed_2:
        /* <DEDUP_REMOVED lines=41> */
.L_2:


//--------------------- .nv.shared._ZN7cutlass13device_kernelINS_4gemm6kernel13GemmUniversalIN4cute5tupleIJiiiiEEENS1_10collective13CollectiveMmaINS1_35MainloopSm100TmaUmmaWarpSpecializedILi18ELi2ELi4ENS5_IJNS4_1CILi2EEESB_NSA_ILi1EEEEEEEENS5_IJNSA_ILi128EEENSA_ILi64EEESF_EEEaNS5_IJlSC_lEEEaSI_NS4_8TiledMMAINS4_8MMA_AtomIJNS4_21SM100_MMA_S8_2x1SM_SSIaaiLi128ELi64ELNS4_4UMMA5MajorE0ELSN_0ELNSM_8SaturateE0EEEEEENS4_6LayoutINS5_IJSC_SC_SC_EEENS5_IJNSA_ILi0EEEST_ST_EEEEENS5_IJNS4_10UnderscoreESW_SW_EEEEENS4_28SM100_TMA_2SM_LOAD_MULTICASTENS4_14ComposedLayoutINS4_7SwizzleILi3ELi4ELi3EEENS4_18smem_ptr_flag_bitsILi8EEENSR_INS5_IJNSA_ILi8EEESF_EEENS5_IJSF_SC_EEEEEEEvNS4_8identityENS4_18SM100_TMA_2SM_LOADES19_vS1A_EENS_8epilogue10collective18CollectiveEpilogueINS1D_23Sm100TmaWarpSpecializedILi1ELi1ELi32ELb0ELb0EEEJNS5_IJSG_SG_SF_EEENS5_IJNSR_ISG_SC_EES1J_EEEaSI_aSI_NS1D_6fusion15FusionCallbacksIS1H_NS1L_17LinearCombinationIaiaiLNS_15FloatRoundStyleE2EEES1I_S1K_JEEENS4_5SM1004TMEM4LOAD26SM100_TMEM_LOAD_32dp32b32xENS4_13SM90_TMA_LOADENS10_INS11_ILi2ELi4ELi3EEES14_NSR_INS5_IJS15_SG_EEENS5_IJSG_SC_EEEEEEENS4_39AutoVectorizingCopyWithAssumedAlignmentILi128EEENS4_14SM90_TMA_STOREES20_S22_S22_EEEvvEEEEvNT_6ParamsE --------------------------
	.section	.nv.shared._ZN7cutlass13device_kernelINS_4gemm6kernel13GemmUniversalIN4cute5tupleIJiiiiEEENS1_10collective13CollectiveMmaINS1_35MainloopSm100TmaUmmaWarpSpecializedILi18ELi2ELi4ENS5_IJNS4_1CILi2EEESB_NSA_ILi1EEEEEEEENS5_IJNSA_ILi128EEENSA_ILi64EEESF_EEEaNS5_IJlSC_lEEEaSI_NS4_8TiledMMAINS4_8MMA_AtomIJNS4_21SM100_MMA_S8_2x1SM_SSIaaiLi128ELi64ELNS4_4UMMA5MajorE0ELSN_0ELNSM_8SaturateE0EEEEEENS4_6LayoutINS5_IJSC_SC_SC_EEENS5_IJNSA_ILi0EEEST_ST_EEEEENS5_IJNS4_10UnderscoreESW_SW_EEEEENS4_28SM100_TMA_2SM_LOAD_MULTICASTENS4_14ComposedLayoutINS4_7SwizzleILi3ELi4ELi3EEENS4_18smem_ptr_flag_bitsILi8EEENSR_INS5_IJNSA_ILi8EEESF_EEENS5_IJSF_SC_EEEEEEEvNS4_8identityENS4_18SM100_TMA_2SM_LOADES19_vS1A_EENS_8epilogue10collective18CollectiveEpilogueINS1D_23Sm100TmaWarpSpecializedILi1ELi1ELi32ELb0ELb0EEEJNS5_IJSG_SG_SF_EEENS5_IJNSR_ISG_SC_EES1J_EEEaSI_aSI_NS1D_6fusion15FusionCallbacksIS1H_NS1L_17LinearCombinationIaiaiLNS_15FloatRoundStyleE2EEES1I_S1K_JEEENS4_5SM1004TMEM4LOAD26SM100_TMEM_LOAD_32dp32b32xENS4_13SM90_TMA_LOADENS10_INS11_ILi2ELi4ELi3EEES14_NSR_INS5_IJS15_SG_EEENS5_IJSG_SC_EEEEEEENS4_39AutoVectorizingCopyWithAssumedAlignmentILi128EEENS4_14SM90_TMA_STOREES20_S22_S22_EEEvvEEEEvNT_6ParamsE,"aw",@nobits
	.sectionflags	@""
	.align	16
	.zero		1024


//--------------------- .nv.shared.reserved.0     --------------------------
	.section	.nv.shared.reserved.0,"aw",@nobits
	.weak		__nv_reservedSMEM_offset_0_alias
	.size		__nv_reservedSMEM_offset_0_alias, 0, 64
	.other		__nv_reservedSMEM_offset_0_alias,@"STO_CUDA_RESERVED_SHARED STV_DEFAULT"
__nv_reservedSMEM_offset_0_alias:
	.zero		0
.nv.shared.reserved.0:
	.zero		64
	.weak		__nv_reservedSMEM_tcgen05_partition
	.type		__nv_reservedSMEM_tcgen05_partition,@object
	.size		__nv_reservedSMEM_tcgen05_partition,(.L_0 - __nv_reservedSMEM_tcgen05_partition)
__nv_reservedSMEM_tcgen05_partition:
	.zero		32
.L_0:


//--------------------- .nv.global                --------------------------
	.section	.nv.global,"aw",@nobits
.nv.global:
	.type		_ZN40_INTERNAL_6b79dbf3_4_k_cu_6540619f_345204cute1_E,@object
	.size		_ZN40_INTERNAL_6b79dbf3_4_k_cu_6540619f_345204cute1_E,(_ZN40_INTERNAL_6b79dbf3_4_k_cu_6540619f_345204cuda3std3__45__cpo6cbeginE - _ZN40_INTERNAL_6b79dbf3_4_k_cu_6540619f_345204cute1_E)
_ZN40_INTERNAL_6b79dbf3_4_k_cu_6540619f_345204cute1_E:
	.zero		1
	.type		_ZN40_INTERNAL_6b79dbf3_4_k_cu_6540619f_345204cuda3std3__45__cpo6cbeginE,@object
	.size		_ZN40_INTERNAL_6b79dbf3_4_k_cu_6540619f_345204cuda3std3__45__cpo6cbeginE,(_ZN40_INTERNAL_6b79dbf3_4_k_cu_6540619f_345204cuda3std3__48in_placeE - _ZN40_INTERNAL_6b79dbf3_4_k_cu_6540619f_345204cuda3std3__45__cpo6cbeginE)
_ZN40_INTERNAL_6b79dbf3_4_k_cu_6540619f_345204cuda3std3__45__cpo6cbeginE:
	.zero		1
	.type		_ZN40_INTERNAL_6b79dbf3_4_k_cu_6540619f_345204cuda3std3__48in_placeE,@object
	.size		_ZN40_INTERNAL_6b79dbf3_4_k_cu_6540619f_345204cuda3std3__48in_placeE,(_ZN40_INTERNAL_6b79dbf3_4_k_cu_6540619f_345204cuda3std6ranges3__45__cpo9iter_moveE - _ZN40_INTERNAL_6b79dbf3_4_k_cu_6540619f_345204cuda3std3__48in_placeE)
_ZN40_INTERNAL_6b79dbf3_4_k_cu_6540619f_345204cuda3std3__48in_placeE:
	.zero		1
	.type		_ZN40_INTERNAL_6b79dbf3_4_k_cu_6540619f_345204cuda3std6ranges3__45__cpo9iter_moveE,@object
	.size		_ZN40_INTERNAL_6b79dbf3_4_k_cu_6540619f_345204cuda3std6ranges3__45__cpo9iter_moveE,(_ZN40_INTERNAL_6b79dbf3_4_k_cu_6540619f_345204cuda3std3__45__cpo5beginE - _ZN40_INTERNAL_6b79dbf3_4_k_cu_6540619f_345204cuda3std6ranges3__45__cpo9iter_moveE)
_ZN40_INTERNAL_6b79dbf3_4_k_cu_6540619f_345204cuda3std6ranges3__45__cpo9iter_moveE:
	.zero		1
	.type		_ZN40_INTERNAL_6b79dbf3_4_k_cu_6540619f_345204cuda3std3__45__cpo5beginE,@object
	.size		_ZN40_INTERNAL_6b79dbf3_4_k_cu_6540619f_345204cuda3std3__45__cpo5beginE,(_ZN40_INTERNAL_6b79dbf3_4_k_cu_6540619f_345204cuda3std3__442_GLOBAL__N__6b79dbf3_4_k_cu_6540619f_345206ignoreE - _ZN40_INTERNAL_6b79dbf3_4_k_cu_6540619f_345204cuda3std3__45__cpo5beginE)
_ZN40_INTERNAL_6b79dbf3_4_k_cu_6540619f_345204cuda3std3__45__cpo5beginE:
	.zero		1
	.type		_ZN40_INTERNAL_6b79dbf3_4_k_cu_6540619f_345204cuda3std3__442_GLOBAL__N__6b79dbf3_4_k_cu_6540619f_345206ignoreE,@object
	.size		_ZN40_INTERNAL_6b79dbf3_4_k_cu_6540619f_345204cuda3std3__442_GLOBAL__N__6b79dbf3_4_k_cu_6540619f_345206ignoreE,(_ZN40_INTERNAL_6b79dbf3_4_k_cu_6540619f_345204cute7productE - _ZN40_INTERNAL_6b79dbf3_4_k_cu_6540619f_345204cuda3std3__442_GLOBAL__N__6b79dbf3_4_k_cu_6540619f_345206ignoreE)
_ZN40_INTERNAL_6b79dbf3_4_k_cu_6540619f_345204cuda3std3__442_GLOBAL__N__6b79dbf3_4_k_cu_6540619f_345206ignoreE:
	.zero		1
	.type		_ZN40_INTERNAL_6b79dbf3_4_k_cu_6540619f_345204cute7productE,@object
	.size		_ZN40_INTERNAL_6b79dbf3_4_k_cu_6540619f_345204cute7productE,(_ZN40_INTERNAL_6b79dbf3_4_k_cu_6540619f_345204cuda3std3__45__cpo3endE - _ZN40_INTERNAL_6b79dbf3_4_k_cu_6540619f_345204cute7productE)
_ZN40_INTERNAL_6b79dbf3_4_k_cu_6540619f_345204cute7productE:
	.zero		1
	.type		_ZN40_INTERNAL_6b79dbf3_4_k_cu_6540619f_345204cuda3std3__45__cpo3endE,@object
	.size		_ZN40_INTERNAL_6b79dbf3_4_k_cu_6540619f_345204cuda3std3__45__cpo3endE,(_ZN40_INTERNAL_6b79dbf3_4_k_cu_6540619f_345204cuda3std3__419piecewise_constructE - _ZN40_INTERNAL_6b79dbf3_4_k_cu_6540619f_345204cuda3std3__45__cpo3endE)
_ZN40_INTERNAL_6b79dbf3_4_k_cu_6540619f_345204cuda3std3__45__cpo3endE:
	.zero		1
	.type		_ZN40_INTERNAL_6b79dbf3_4_k_cu_6540619f_345204cuda3std3__419piecewise_constructE,@object
	.size		_ZN40_INTERNAL_6b79dbf3_4_k_cu_6540619f_345204cuda3std3__419piecewise_constructE,(_ZN40_INTERNAL_6b79dbf3_4_k_cu_6540619f_345204cuda3std3__45__cpo4cendE - _ZN40_INTERNAL_6b79dbf3_4_k_cu_6540619f_345204cuda3std3__419piecewise_constructE)
_ZN40_INTERNAL_6b79dbf3_4_k_cu_6540619f_345204cuda3std3__419piecewise_constructE:
	.zero		1
	.type		_ZN40_INTERNAL_6b79dbf3_4_k_cu_6540619f_345204cuda3std3__45__cpo4cendE,@object
	.size		_ZN40_INTERNAL_6b79dbf3_4_k_cu_6540619f_345204cuda3std3__45__cpo4cendE,(_ZN40_INTERNAL_6b79dbf3_4_k_cu_6540619f_345204cuda3std6ranges3__45__cpo4swapE - _ZN40_INTERNAL_6b79dbf3_4_k_cu_6540619f_345204cuda3std3__45__cpo4cendE)
_ZN40_INTERNAL_6b79dbf3_4_k_cu_6540619f_345204cuda3std3__45__cpo4cendE:
	.zero		1
	.type		_ZN40_INTERNAL_6b79dbf3_4_k_cu_6540619f_345204cuda3std6ranges3__45__cpo4swapE,@object
	.size		_ZN40_INTERNAL_6b79dbf3_4_k_cu_6540619f_345204cuda3std6ranges3__45__cpo4swapE,(.L_10 - _ZN40_INTERNAL_6b79dbf3_4_k_cu_6540619f_345204cuda3std6ranges3__45__cpo4swapE)
_ZN40_INTERNAL_6b79dbf3_4_k_cu_6540619f_345204cuda3std6ranges3__45__cpo4swapE:
	.zero		1
.L_10:


//--------------------- .nv.constant0._ZN7cutlass13device_kernelINS_4gemm6kernel13GemmUniversalIN4cute5tupleIJiiiiEEENS1_10collective13CollectiveMmaINS1_35MainloopSm100TmaUmmaWarpSpecializedILi18ELi2ELi4ENS5_IJNS4_1CILi2EEESB_NSA_ILi1EEEEEEEENS5_IJNSA_ILi128EEENSA_ILi64EEESF_EEEaNS5_IJlSC_lEEEaSI_NS4_8TiledMMAINS4_8MMA_AtomIJNS4_21SM100_MMA_S8_2x1SM_SSIaaiLi128ELi64ELNS4_4UMMA5MajorE0ELSN_0ELNSM_8SaturateE0EEEEEENS4_6LayoutINS5_IJSC_SC_SC_EEENS5_IJNSA_ILi0EEEST_ST_EEEEENS5_IJNS4_10UnderscoreESW_SW_EEEEENS4_28SM100_TMA_2SM_LOAD_MULTICASTENS4_14ComposedLayoutINS4_7SwizzleILi3ELi4ELi3EEENS4_18smem_ptr_flag_bitsILi8EEENSR_INS5_IJNSA_ILi8EEESF_EEENS5_IJSF_SC_EEEEEEEvNS4_8identityENS4_18SM100_TMA_2SM_LOADES19_vS1A_EENS_8epilogue10collective18CollectiveEpilogueINS1D_23Sm100TmaWarpSpecializedILi1ELi1ELi32ELb0ELb0EEEJNS5_IJSG_SG_SF_EEENS5_IJNSR_ISG_SC_EES1J_EEEaSI_aSI_NS1D_6fusion15FusionCallbacksIS1H_NS1L_17LinearCombinationIaiaiLNS_15FloatRoundStyleE2EEES1I_S1K_JEEENS4_5SM1004TMEM4LOAD26SM100_TMEM_LOAD_32dp32b32xENS4_13SM90_TMA_LOADENS10_INS11_ILi2ELi4ELi3EEES14_NSR_INS5_IJS15_SG_EEENS5_IJSG_SC_EEEEEEENS4_39AutoVectorizingCopyWithAssumedAlignmentILi128EEENS4_14SM90_TMA_STOREES20_S22_S22_EEEvvEEEEvNT_6ParamsE --------------------------
	.section	.nv.constant0._ZN7cutlass13device_kernelINS_4gemm6kernel13GemmUniversalIN4cute5tupleIJiiiiEEENS1_10collective13CollectiveMmaINS1_35MainloopSm100TmaUmmaWarpSpecializedILi18ELi2ELi4ENS5_IJNS4_1CILi2EEESB_NSA_ILi1EEEEEEEENS5_IJNSA_ILi128EEENSA_ILi64EEESF_EEEaNS5_IJlSC_lEEEaSI_NS4_8TiledMMAINS4_8MMA_AtomIJNS4_21SM100_MMA_S8_2x1SM_SSIaaiLi128ELi64ELNS4_4UMMA5MajorE0ELSN_0ELNSM_8SaturateE0EEEEEENS4_6LayoutINS5_IJSC_SC_SC_EEENS5_IJNSA_ILi0EEEST_ST_EEEEENS5_IJNS4_10UnderscoreESW_SW_EEEEENS4_28SM100_TMA_2SM_LOAD_MULTICASTENS4_14ComposedLayoutINS4_7SwizzleILi3ELi4ELi3EEENS4_18smem_ptr_flag_bitsILi8EEENSR_INS5_IJNSA_ILi8EEESF_EEENS5_IJSF_SC_EEEEEEEvNS4_8identityENS4_18SM100_TMA_2SM_LOADES19_vS1A_EENS_8epilogue10collective18CollectiveEpilogueINS1D_23Sm100TmaWarpSpecializedILi1ELi1ELi32ELb0ELb0EEEJNS5_IJSG_SG_SF_EEENS5_IJNSR_ISG_SC_EES1J_EEEaSI_aSI_NS1D_6fusion15FusionCallbacksIS1H_NS1L_17LinearCombinationIaiaiLNS_15FloatRoundStyleE2EEES1I_S1K_JEEENS4_5SM1004TMEM4LOAD26SM100_TMEM_LOAD_32dp32b32xENS4_13SM90_TMA_LOADENS10_INS11_ILi2ELi4ELi3EEES14_NSR_INS5_IJS15_SG_EEENS5_IJSG_SC_EEEEEEENS4_39AutoVectorizingCopyWithAssumedAlignmentILi128EEENS4_14SM90_TMA_STOREES20_S22_S22_EEEvvEEEEvNT_6ParamsE,"a",@progbits
	.sectionflags	@""
	.align	4
.nv.constant0._ZN7cutlass13device_kernelINS_4gemm6kernel13GemmUniversalIN4cute5tupleIJiiiiEEENS1_10collective13CollectiveMmaINS1_35MainloopSm100TmaUmmaWarpSpecializedILi18ELi2ELi4ENS5_IJNS4_1CILi2EEESB_NSA_ILi1EEEEEEEENS5_IJNSA_ILi128EEENSA_ILi64EEESF_EEEaNS5_IJlSC_lEEEaSI_NS4_8TiledMMAINS4_8MMA_AtomIJNS4_21SM100_MMA_S8_2x1SM_SSIaaiLi128ELi64ELNS4_4UMMA5MajorE0ELSN_0ELNSM_8SaturateE0EEEEEENS4_6LayoutINS5_IJSC_SC_SC_EEENS5_IJNSA_ILi0EEEST_ST_EEEEENS5_IJNS4_10UnderscoreESW_SW_EEEEENS4_28SM100_TMA_2SM_LOAD_MULTICASTENS4_14ComposedLayoutINS4_7SwizzleILi3ELi4ELi3EEENS4_18smem_ptr_flag_bitsILi8EEENSR_INS5_IJNSA_ILi8EEESF_EEENS5_IJSF_SC_EEEEEEEvNS4_8identityENS4_18SM100_TMA_2SM_LOADES19_vS1A_EENS_8epilogue10collective18CollectiveEpilogueINS1D_23Sm100TmaWarpSpecializedILi1ELi1ELi32ELb0ELb0EEEJNS5_IJSG_SG_SF_EEENS5_IJNSR_ISG_SC_EES1J_EEEaSI_aSI_NS1D_6fusion15FusionCallbacksIS1H_NS1L_17LinearCombinationIaiaiLNS_15FloatRoundStyleE2EEES1I_S1K_JEEENS4_5SM1004TMEM4LOAD26SM100_TMEM_LOAD_32dp32b32xENS4_13SM90_TMA_LOADENS10_INS11_ILi2ELi4ELi3EEES14_NSR_INS5_IJS15_SG_EEENS5_IJSG_SC_EEEEEEENS4_39AutoVectorizingCopyWithAssumedAlignmentILi128EEENS4_14SM90_TMA_STOREES20_S22_S22_EEEvvEEEEvNT_6ParamsE:
	.zero		2944


//--------------------- SYMBOLS --------------------------

	.type		.nv.reservedSmem.offset0,@object
	.size		.nv.reservedSmem.offset0,0x4
	.type		.nv.reservedSmem.cap,@object
	.size		.nv.reservedSmem.cap,0x4
	.type		__assertfail,@function
